	.target	sm_90a

	.elftype	@"ET_EXEC"


//--------------------- .note.nv.tkinfo           --------------------------
	.section	.note.nv.tkinfo,"",@"SHT_NOTE"
	.sectionflags	@"SHF_NOTE_NV_TKINFO"
	.tkinfo
        /*0018*/ 	.word	0x00000002
        /*0030*/ 	.string	""
        /*0030*/ 	.string	"ptxas"
        /*0030*/ 	.string	"Cuda compilation tools, release 13.0, V13.0.88"
        /*0030*/ 	.string	"Build cuda_13.0.r13.0/compiler.36424714_0"
        /*0030*/ 	.string	"-arch sm_90a -m 64 "



//--------------------- .note.nv.cuinfo           --------------------------
	.section	.note.nv.cuinfo,"",@"SHT_NOTE"
	.sectionflags	@"SHF_NOTE_NV_CUINFO"
        /*0018*/ 	.short	0x0002
        /*001a*/ 	.short	0x005a
        /*001c*/ 	.short	0x0082
	.zero		2


//--------------------- .nv.info                  --------------------------
	.section	.nv.info,"",@"SHT_CUDA_INFO"
	.align	4


	//----- nvinfo : EIATTR_REGCOUNT
	.align		4
        /*0000*/ 	.byte	0x04, 0x2f
        /*0002*/ 	.short	(.L_15 - .L_14)
	.align		4
.L_14:
        /*0004*/ 	.word	index@(_ZN7cutlass13device_kernelINS_4gemm6kernel13GemmUniversalIN4cute5tupleIJiiiiEEENS1_10collective13CollectiveMmaINS1_34MainloopSm90TmaGmmaWarpSpecializedILi3ENS5_IJNS4_1CILi1EEENSA_ILi8EEESB_EEENS1_35KernelTmaWarpSpecializedCooperativeEEENS5_IJNSA_ILi256EEESG_NSA_ILi64EEEEEENS_10bfloat16_tENS5_IJlSB_lEEESJ_SK_NS4_8TiledMMAINS4_8MMA_AtomIJNS4_4SM904GMMA28MMA_64x256x16_F32BF16BF16_SSILNSO_5MajorE0ELSQ_0ELNSO_7ScaleInE1ELSR_1EEEEEENS4_6LayoutINS5_IJNSA_ILi2EEESB_SB_EEENS5_IJSB_NSA_ILi0EEESX_EEEEENS5_IJNS4_10UnderscoreES10_S10_EEEEENS4_23SM90_TMA_LOAD_MULTICASTENS4_14ComposedLayoutINS4_7SwizzleILi3ELi4ELi3EEENS4_18smem_ptr_flag_bitsILi16EEENSU_INS5_IJSC_SH_EEENS5_IJSH_SB_EEEEEEEvNS4_8identityENS4_13SM90_TMA_LOADES1C_vS1D_EENS_8epilogue10collective6detail29Sm90TmaWarpSpecializedAdapterINS1H_15DefaultEpilogueISJ_SK_SK_NS1G_6thread17LinearCombinationISJ_Li1EffLNS1L_9ScaleType4KindE0ELNS_15FloatRoundStyleE2ESJ_EENS1_15EpilogueDefaultEEEEEvvEEEEvNT_6ParamsE)
        /*0008*/ 	.word	0x000000a8


	//----- nvinfo : EIATTR_FRAME_SIZE
	.align		4
.L_15:
        /*000c*/ 	.byte	0x04, 0x11
        /*000e*/ 	.short	(.L_17 - .L_16)
	.align		4
.L_16:
        /*0010*/ 	.word	index@(_ZN7cutlass13device_kernelINS_4gemm6kernel13GemmUniversalIN4cute5tupleIJiiiiEEENS1_10collective13CollectiveMmaINS1_34MainloopSm90TmaGmmaWarpSpecializedILi3ENS5_IJNS4_1CILi1EEENSA_ILi8EEESB_EEENS1_35KernelTmaWarpSpecializedCooperativeEEENS5_IJNSA_ILi256EEESG_NSA_ILi64EEEEEENS_10bfloat16_tENS5_IJlSB_lEEESJ_SK_NS4_8TiledMMAINS4_8MMA_AtomIJNS4_4SM904GMMA28MMA_64x256x16_F32BF16BF16_SSILNSO_5MajorE0ELSQ_0ELNSO_7ScaleInE1ELSR_1EEEEEENS4_6LayoutINS5_IJNSA_ILi2EEESB_SB_EEENS5_IJSB_NSA_ILi0EEESX_EEEEENS5_IJNS4_10UnderscoreES10_S10_EEEEENS4_23SM90_TMA_LOAD_MULTICASTENS4_14ComposedLayoutINS4_7SwizzleILi3ELi4ELi3EEENS4_18smem_ptr_flag_bitsILi16EEENSU_INS5_IJSC_SH_EEENS5_IJSH_SB_EEEEEEEvNS4_8identityENS4_13SM90_TMA_LOADES1C_vS1D_EENS_8epilogue10collective6detail29Sm90TmaWarpSpecializedAdapterINS1H_15DefaultEpilogueISJ_SK_SK_NS1G_6thread17LinearCombinationISJ_Li1EffLNS1L_9ScaleType4KindE0ELNS_15FloatRoundStyleE2ESJ_EENS1_15EpilogueDefaultEEEEEvvEEEEvNT_6ParamsE)
        /*0014*/ 	.word	0x00000788


	//----- nvinfo : EIATTR_MIN_STACK_SIZE
	.align		4
.L_17:
        /*0018*/ 	.byte	0x04, 0x12
        /*001a*/ 	.short	(.L_19 - .L_18)
	.align		4
.L_18:
        /*001c*/ 	.word	index@(_ZN7cutlass13device_kernelINS_4gemm6kernel13GemmUniversalIN4cute5tupleIJiiiiEEENS1_10collective13CollectiveMmaINS1_34MainloopSm90TmaGmmaWarpSpecializedILi3ENS5_IJNS4_1CILi1EEENSA_ILi8EEESB_EEENS1_35KernelTmaWarpSpecializedCooperativeEEENS5_IJNSA_ILi256EEESG_NSA_ILi64EEEEEENS_10bfloat16_tENS5_IJlSB_lEEESJ_SK_NS4_8TiledMMAINS4_8MMA_AtomIJNS4_4SM904GMMA28MMA_64x256x16_F32BF16BF16_SSILNSO_5MajorE0ELSQ_0ELNSO_7ScaleInE1ELSR_1EEEEEENS4_6LayoutINS5_IJNSA_ILi2EEESB_SB_EEENS5_IJSB_NSA_ILi0EEESX_EEEEENS5_IJNS4_10UnderscoreES10_S10_EEEEENS4_23SM90_TMA_LOAD_MULTICASTENS4_14ComposedLayoutINS4_7SwizzleILi3ELi4ELi3EEENS4_18smem_ptr_flag_bitsILi16EEENSU_INS5_IJSC_SH_EEENS5_IJSH_SB_EEEEEEEvNS4_8identityENS4_13SM90_TMA_LOADES1C_vS1D_EENS_8epilogue10collective6detail29Sm90TmaWarpSpecializedAdapterINS1H_15DefaultEpilogueISJ_SK_SK_NS1G_6thread17LinearCombinationISJ_Li1EffLNS1L_9ScaleType4KindE0ELNS_15FloatRoundStyleE2ESJ_EENS1_15EpilogueDefaultEEEEEvvEEEEvNT_6ParamsE)
        /*0020*/ 	.word	0x00000788
.L_19:


//--------------------- .nv.compat                --------------------------
	.section	.nv.compat,"",@"SHT_CUDA_COMPAT_INFO"
	.align	4
        /*0000*/ 	.byte	0x02, 0x09, 0x01, 0x00, 0x02, 0x02, 0x04, 0x00, 0x02, 0x05, 0x05, 0x00, 0x03, 0x07, 0x01, 0x01
        /*0010*/ 	.byte	0x02, 0x03, 0x01, 0x00, 0x02, 0x06, 0x01, 0x00, 0x04, 0x0b, 0x08, 0x00, 0x00, 0x00, 0x00, 0x00
        /*0020*/ 	.byte	0x00, 0x00, 0x00, 0x00


//--------------------- .nv.info._ZN7cutlass13device_kernelINS_4gemm6kernel13GemmUniversalIN4cute5tupleIJiiiiEEENS1_10collective13CollectiveMmaINS1_34MainloopSm90TmaGmmaWarpSpecializedILi3ENS5_IJNS4_1CILi1EEENSA_ILi8EEESB_EEENS1_35KernelTmaWarpSpecializedCooperativeEEENS5_IJNSA_ILi256EEESG_NSA_ILi64EEEEEENS_10bfloat16_tENS5_IJlSB_lEEESJ_SK_NS4_8TiledMMAINS4_8MMA_AtomIJNS4_4SM904GMMA28MMA_64x256x16_F32BF16BF16_SSILNSO_5MajorE0ELSQ_0ELNSO_7ScaleInE1ELSR_1EEEEEENS4_6LayoutINS5_IJNSA_ILi2EEESB_SB_EEENS5_IJSB_NSA_ILi0EEESX_EEEEENS5_IJNS4_10UnderscoreES10_S10_EEEEENS4_23SM90_TMA_LOAD_MULTICASTENS4_14ComposedLayoutINS4_7SwizzleILi3ELi4ELi3EEENS4_18smem_ptr_flag_bitsILi16EEENSU_INS5_IJSC_SH_EEENS5_IJSH_SB_EEEEEEEvNS4_8identityENS4_13SM90_TMA_LOADES1C_vS1D_EENS_8epilogue10collective6detail29Sm90TmaWarpSpecializedAdapterINS1H_15DefaultEpilogueISJ_SK_SK_NS1G_6thread17LinearCombinationISJ_Li1EffLNS1L_9ScaleType4KindE0ELNS_15FloatRoundStyleE2ESJ_EENS1_15EpilogueDefaultEEEEEvvEEEEvNT_6ParamsE --------------------------
	.section	.nv.info._ZN7cutlass13device_kernelINS_4gemm6kernel13GemmUniversalIN4cute5tupleIJiiiiEEENS1_10collective13CollectiveMmaINS1_34MainloopSm90TmaGmmaWarpSpecializedILi3ENS5_IJNS4_1CILi1EEENSA_ILi8EEESB_EEENS1_35KernelTmaWarpSpecializedCooperativeEEENS5_IJNSA_ILi256EEESG_NSA_ILi64EEEEEENS_10bfloat16_tENS5_IJlSB_lEEESJ_SK_NS4_8TiledMMAINS4_8MMA_AtomIJNS4_4SM904GMMA28MMA_64x256x16_F32BF16BF16_SSILNSO_5MajorE0ELSQ_0ELNSO_7ScaleInE1ELSR_1EEEEEENS4_6LayoutINS5_IJNSA_ILi2EEESB_SB_EEENS5_IJSB_NSA_ILi0EEESX_EEEEENS5_IJNS4_10UnderscoreES10_S10_EEEEENS4_23SM90_TMA_LOAD_MULTICASTENS4_14ComposedLayoutINS4_7SwizzleILi3ELi4ELi3EEENS4_18smem_ptr_flag_bitsILi16EEENSU_INS5_IJSC_SH_EEENS5_IJSH_SB_EEEEEEEvNS4_8identityENS4_13SM90_TMA_LOADES1C_vS1D_EENS_8epilogue10collective6detail29Sm90TmaWarpSpecializedAdapterINS1H_15DefaultEpilogueISJ_SK_SK_NS1G_6thread17LinearCombinationISJ_Li1EffLNS1L_9ScaleType4KindE0ELNS_15FloatRoundStyleE2ESJ_EENS1_15EpilogueDefaultEEEEEvvEEEEvNT_6ParamsE,"",@"SHT_CUDA_INFO"
	.sectionflags	@""
	.align	4


	//----- nvinfo : EIATTR_CUDA_API_VERSION
	.align		4
        /*0000*/ 	.byte	0x04, 0x37
        /*0002*/ 	.short	(.L_21 - .L_20)
.L_20:
        /*0004*/ 	.word	0x00000082


	//----- nvinfo : EIATTR_KPARAM_INFO
	.align		4
.L_21:
        /*0008*/ 	.byte	0x04, 0x17
        /*000a*/ 	.short	(.L_23 - .L_22)
.L_22:
        /*000c*/ 	.word	0x00000000
        /*0010*/ 	.short	0x0000
        /*0012*/ 	.short	0x0070
        /*0014*/ 	.byte	0x00, 0xf0, 0x01, 0x10


	//----- nvinfo : EIATTR_SPARSE_MMA_MASK
	.align		4
.L_23:
        /*0018*/ 	.byte	0x03, 0x50
        /*001a*/ 	.short	0x0000


	//----- nvinfo : EIATTR_MAXREG_COUNT
	.align		4
        /*001c*/ 	.byte	0x03, 0x1b
        /*001e*/ 	.short	0x00a8


	//----- nvinfo : EIATTR_NUM_BARRIERS
	.align		4
        /*0020*/ 	.byte	0x02, 0x4c
        /*0022*/ 	.byte	0x01
	.zero		1


	//----- nvinfo : EIATTR_EXTERNS
	.align		4
        /*0024*/ 	.byte	0x04, 0x0f
        /*0026*/ 	.short	(.L_25 - .L_24)


	//   ....[0]....
	.align		4
.L_24:
        /*0028*/ 	.word	index@(__assertfail)


	//----- nvinfo : EIATTR_ANNOTATIONS
	.align		4
.L_25:
        /*002c*/ 	.byte	0x04, 0x55
        /*002e*/ 	.short	(.L_27 - .L_26)


	//   ....[0]....
.L_26:
        /*0030*/ 	.word	0x00000001
        /*0034*/ 	.byte	0x70, 0x09, 0x00, 0x00, 0x01, 0x00, 0x00, 0x00, 0x80, 0x09, 0x00, 0x00, 0x01, 0x00, 0x00, 0x00
        /* <DEDUP_REMOVED lines=716> */
        /*2d04*/ 	.byte	0xa0, 0xb8, 0x01, 0x00, 0x01, 0x00, 0x00, 0x00, 0xc0, 0xb8, 0x01, 0x00


	//----- nvinfo : EIATTR_MERCURY_ISA_VERSION
	.align		4
.L_27:
        /*2d10*/ 	.byte	0x03, 0x5f
        /*2d12*/ 	.short	0x0101


	//----- nvinfo : EIATTR_INT_WARP_WIDE_INSTR_OFFSETS
	.align		4
        /*2d14*/ 	.byte	0x04, 0x31
        /*2d16*/ 	.short	(.L_29 - .L_28)


	//   ....[0]....
.L_28:
        /*2d18*/ 	.word	0x00000530


	//   ....[1]....
        /*2d1c*/ 	.word	0x000005e0


	//   ....[2]....
        /*2d20*/ 	.word	0x000006c0


	//----- nvinfo : EIATTR_COOP_GROUP_MASK_REGIDS
	.align		4
.L_29:
        /*2d24*/ 	.byte	0x04, 0x29
        /*2d26*/ 	.short	(.L_31 - .L_30)


	//   ....[0]....
.L_30:
        /*2d28*/ 	.word	0xffffffff


	//   ....[1]....
        /*2d2c*/ 	.word	0xffffffff


	//   ....[2]....
        /*2d30*/ 	.word	0xffffffff


	//   ....[3]....
        /*2d34*/ 	.word	0xffffffff


	//   ....[4]....
        /*2d38*/ 	.word	0xffffffff


	//   ....[5]....
        /*2d3c*/ 	.word	0xffffffff


	//----- nvinfo : EIATTR_COOP_GROUP_INSTR_OFFSETS
	.align		4
.L_31:
        /*2d40*/ 	.byte	0x04, 0x28
        /*2d42*/ 	.short	(.L_33 - .L_32)


	//   ....[0]....
.L_32:
        /*2d44*/ 	.word	0x00000070


	//   ....[1]....
        /*2d48*/ 	.word	0x00000080


	//   ....[2]....
        /*2d4c*/ 	.word	0x000001a0


	//   ....[3]....
        /*2d50*/ 	.word	0x000003a0


	//   ....[4]....
        /*2d54*/ 	.word	0x000007b0


	//   ....[5]....
        /*2d58*/ 	.word	0x00001380


	//----- nvinfo : EIATTR_REG_RECONFIG
	.align		4
.L_33:
        /*2d5c*/ 	.byte	0x01, 0x54
	.zero		2


	//----- nvinfo : EIATTR_SYSCALL_OFFSETS
	.align		4
        /*2d60*/ 	.byte	0x04, 0x46
        /*2d62*/ 	.short	(.L_35 - .L_34)


	//   ....[0]....
.L_34:
        /*2d64*/ 	.word	0x00001530


	//----- nvinfo : EIATTR_MBARRIER_INSTR_OFFSETS
	.align		4
.L_35:
        /*2d68*/ 	.byte	0x04, 0x39
        /*2d6a*/ 	.short	(.L_37 - .L_36)


	//   ....[0]....
.L_36:
        /*2d6c*/ 	.word	0x00000320
        /*2d70*/ 	.word	0x000000ff
        /*2d74*/ 	.word	0x00000000
        /*2d78*/ 	.short	0x0100
        /*2d7a*/ 	.byte	0x08
	.zero		1


	//   ....[1]....
        /*2d7c*/ 	.word	0x00000330
        /*2d80*/ 	.word	0x000000ff
        /*2d84*/ 	.word	0x00000018
        /*2d88*/ 	.short	0x0100
        /*2d8a*/ 	.byte	0x08
	.zero		1


	//   ....[2]....
        /*2d8c*/ 	.word	0x00000340
        /*2d90*/ 	.word	0x000000ff
        /*2d94*/ 	.word	0x00000008
        /*2d98*/ 	.short	0x0100
        /*2d9a*/ 	.byte	0x08
	.zero		1


	//   ....[3]....
        /*2d9c*/ 	.word	0x00000350
        /*2da0*/ 	.word	0x000000ff
        /*2da4*/ 	.word	0x00000020
        /*2da8*/ 	.short	0x0100
        /*2daa*/ 	.byte	0x08
	.zero		1


	//   ....[4]....
        /*2dac*/ 	.word	0x00000360
        /*2db0*/ 	.word	0x000000ff
        /*2db4*/ 	.word	0x00000010
        /*2db8*/ 	.short	0x0100
        /*2dba*/ 	.byte	0x08
	.zero		1


	//   ....[5]....
        /*2dbc*/ 	.word	0x00000370
        /*2dc0*/ 	.word	0x000000ff
        /*2dc4*/ 	.word	0x00000028
        /*2dc8*/ 	.short	0x0100
        /*2dca*/ 	.byte	0x08
	.zero		1


	//   ....[6]....
        /*2dcc*/ 	.word	0x00000730
        /*2dd0*/ 	.word	0x000000ff
        /*2dd4*/ 	.word	0x00000040
        /*2dd8*/ 	.short	0x0100
        /*2dda*/ 	.byte	0x07
	.zero		1


	//   ....[7]....
        /*2ddc*/ 	.word	0x00000760
        /*2de0*/ 	.word	0x000000ff
        /*2de4*/ 	.word	0x00000048
        /*2de8*/ 	.short	0x0100
        /*2dea*/ 	.byte	0x07
	.zero		1


	//   ....[8]....
        /*2dec*/ 	.word	0x00001610
        /*2df0*/ 	.word	0x00000004
        /*2df4*/ 	.word	0x00000000
        /*2df8*/ 	.short	0x010a
        /*2dfa*/ 	.byte	0x3f
	.zero		1


	//   ....[9]....
        /*2dfc*/ 	.word	0x00001650
        /*2e00*/ 	.word	0x00000004
        /*2e04*/ 	.word	0x00000000
        /*2e08*/ 	.short	0x010a
        /*2e0a*/ 	.byte	0x3f
	.zero		1


	//   ....[10]....
        /*2e0c*/ 	.word	0x00004ca0
        /*2e10*/ 	.word	0x00000004
        /*2e14*/ 	.word	0x00000000
        /*2e18*/ 	.short	0x010a
        /*2e1a*/ 	.byte	0x3f
	.zero		1


	//   ....[11]....
        /*2e1c*/ 	.word	0x00004ce0
        /*2e20*/ 	.word	0x00000004
        /*2e24*/ 	.word	0x00000000
        /*2e28*/ 	.short	0x010a
        /*2e2a*/ 	.byte	0x3f
	.zero		1


	//   ....[12]....
        /*2e2c*/ 	.word	0x00008dd0
        /*2e30*/ 	.word	0x00000004
        /*2e34*/ 	.word	0x00000000
        /*2e38*/ 	.short	0x0101
        /*2e3a*/ 	.byte	0x3f
	.zero		1


	//   ....[13]....
        /*2e3c*/ 	.word	0x00008ff0
        /*2e40*/ 	.word	0x00000000
        /*2e44*/ 	.word	0x00000000
        /*2e48*/ 	.short	0x0101
        /*2e4a*/ 	.byte	0x3f
	.zero		1


	//   ....[14]....
        /*2e4c*/ 	.word	0x0001b420
        /*2e50*/ 	.word	0x00000008
        /*2e54*/ 	.word	0x00000018
        /*2e58*/ 	.short	0x010a
        /*2e5a*/ 	.byte	0x3f
	.zero		1


	//   ....[15]....
        /*2e5c*/ 	.word	0x0001b7c0
        /*2e60*/ 	.word	0x00000003
        /*2e64*/ 	.word	0x00000048
        /*2e68*/ 	.short	0x0101
        /*2e6a*/ 	.byte	0x3f
	.zero		1


	//   ....[16]....
        /*2e6c*/ 	.word	0x0001bfc0
        /*2e70*/ 	.word	0x00000005
        /*2e74*/ 	.word	0x00000000
        /*2e78*/ 	.short	0x010a
        /*2e7a*/ 	.byte	0x3f
	.zero		1


	//   ....[17]....
        /*2e7c*/ 	.word	0x0001c050
        /*2e80*/ 	.word	0x00000005
        /*2e84*/ 	.word	0x00000000
        /*2e88*/ 	.short	0x010a
        /*2e8a*/ 	.byte	0x3f
	.zero		1


	//   ....[18]....
        /*2e8c*/ 	.word	0x0001c0e0
        /*2e90*/ 	.word	0x00000003
        /*2e94*/ 	.word	0x00000000
        /*2e98*/ 	.short	0x010a
        /*2e9a*/ 	.byte	0x3f
	.zero		1


	//   ....[19]....
        /*2e9c*/ 	.word	0x0001c140
        /*2ea0*/ 	.word	0x00000004
        /*2ea4*/ 	.word	0x00000000
        /*2ea8*/ 	.short	0x010a
        /*2eaa*/ 	.byte	0x3f
	.zero		1


	//   ....[20]....
        /*2eac*/ 	.word	0x0001c190
        /*2eb0*/ 	.word	0x00000004
        /*2eb4*/ 	.word	0x00000000
        /*2eb8*/ 	.short	0x010a
        /*2eba*/ 	.byte	0x3f
	.zero		1


	//   ....[21]....
        /*2ebc*/ 	.word	0x0001c260
        /*2ec0*/ 	.word	0x00000008
        /*2ec4*/ 	.word	0x00000018
        /*2ec8*/ 	.short	0x010a
        /*2eca*/ 	.byte	0x3f
	.zero		1


	//   ....[22]....
        /*2ecc*/ 	.word	0x0001c330
        /*2ed0*/ 	.word	0x00000005
        /*2ed4*/ 	.word	0x00000000
        /*2ed8*/ 	.short	0x010a
        /*2eda*/ 	.byte	0x3f
	.zero		1


	//   ....[23]....
        /*2edc*/ 	.word	0x0001c380
        /*2ee0*/ 	.word	0x00000005
        /*2ee4*/ 	.word	0x00000000
        /*2ee8*/ 	.short	0x010a
        /*2eea*/ 	.byte	0x3f
	.zero		1


	//----- nvinfo : EIATTR_NUM_MBARRIERS
	.align		4
.L_37:
        /*2eec*/ 	.byte	0x03, 0x38
        /*2eee*/ 	.short	0x0008


	//----- nvinfo : EIATTR_EXIT_INSTR_OFFSETS
	.align		4
        /*2ef0*/ 	.byte	0x04, 0x1c
        /*2ef2*/ 	.short	(.L_39 - .L_38)


	//   ....[0]....
.L_38:
        /*2ef4*/ 	.word	0x00000a10


	//   ....[1]....
        /*2ef8*/ 	.word	0x000012a0


	//   ....[2]....
        /*2efc*/ 	.word	0x0001aa80


	//   ....[3]....
        /*2f00*/ 	.word	0x0001b0a0


	//   ....[4]....
        /*2f04*/ 	.word	0x0001c130


	//----- nvinfo : EIATTR_MAX_THREADS
	.align		4
.L_39:
        /*2f08*/ 	.byte	0x04, 0x05
        /*2f0a*/ 	.short	(.L_41 - .L_40)
.L_40:
        /*2f0c*/ 	.word	0x00000180
        /*2f10*/ 	.word	0x00000001
        /*2f14*/ 	.word	0x00000001


	//----- nvinfo : EIATTR_CRS_STACK_SIZE
	.align		4
.L_41:
        /*2f18*/ 	.byte	0x04, 0x1e
        /*2f1a*/ 	.short	(.L_43 - .L_42)
.L_42:
        /*2f1c*/ 	.word	0x00000000


	//----- nvinfo : EIATTR_CBANK_PARAM_SIZE
	.align		4
.L_43:
        /*2f20*/ 	.byte	0x03, 0x19
        /*2f22*/ 	.short	0x0470


	//----- nvinfo : EIATTR_PARAM_CBANK
	.align		4
        /*2f24*/ 	.byte	0x04, 0x0a
        /*2f26*/ 	.short	(.L_45 - .L_44)
	.align		4
.L_44:
        /*2f28*/ 	.word	index@(.nv.constant0._ZN7cutlass13device_kernelINS_4gemm6kernel13GemmUniversalIN4cute5tupleIJiiiiEEENS1_10collective13CollectiveMmaINS1_34MainloopSm90TmaGmmaWarpSpecializedILi3ENS5_IJNS4_1CILi1EEENSA_ILi8EEESB_EEENS1_35KernelTmaWarpSpecializedCooperativeEEENS5_IJNSA_ILi256EEESG_NSA_ILi64EEEEEENS_10bfloat16_tENS5_IJlSB_lEEESJ_SK_NS4_8TiledMMAINS4_8MMA_AtomIJNS4_4SM904GMMA28MMA_64x256x16_F32BF16BF16_SSILNSO_5MajorE0ELSQ_0ELNSO_7ScaleInE1ELSR_1EEEEEENS4_6LayoutINS5_IJNSA_ILi2EEESB_SB_EEENS5_IJSB_NSA_ILi0EEESX_EEEEENS5_IJNS4_10UnderscoreES10_S10_EEEEENS4_23SM90_TMA_LOAD_MULTICASTENS4_14ComposedLayoutINS4_7SwizzleILi3ELi4ELi3EEENS4_18smem_ptr_flag_bitsILi16EEENSU_INS5_IJSC_SH_EEENS5_IJSH_SB_EEEEEEEvNS4_8identityENS4_13SM90_TMA_LOADES1C_vS1D_EENS_8epilogue10collective6detail29Sm90TmaWarpSpecializedAdapterINS1H_15DefaultEpilogueISJ_SK_SK_NS1G_6thread17LinearCombinationISJ_Li1EffLNS1L_9ScaleType4KindE0ELNS_15FloatRoundStyleE2ESJ_EENS1_15EpilogueDefaultEEEEEvvEEEEvNT_6ParamsE)
        /*2f2c*/ 	.short	0x0210
        /*2f2e*/ 	.short	0x0470


	//----- nvinfo : EIATTR_SW_WAR
	.align		4
.L_45:
        /*2f30*/ 	.byte	0x04, 0x36
        /*2f32*/ 	.short	(.L_47 - .L_46)
.L_46:
        /*2f34*/ 	.word	0x00000008
.L_47:


//--------------------- .nv.callgraph             --------------------------
	.section	.nv.callgraph,"",@"SHT_CUDA_CALLGRAPH"
	.align	4
	.sectionentsize	8
	.align		4
        /*0000*/ 	.word	0x00000000
	.align		4
        /*0004*/ 	.word	0xffffffff
	.align		4
        /*0008*/ 	.word	index@(_ZN7cutlass13device_kernelINS_4gemm6kernel13GemmUniversalIN4cute5tupleIJiiiiEEENS1_10collective13CollectiveMmaINS1_34MainloopSm90TmaGmmaWarpSpecializedILi3ENS5_IJNS4_1CILi1EEENSA_ILi8EEESB_EEENS1_35KernelTmaWarpSpecializedCooperativeEEENS5_IJNSA_ILi256EEESG_NSA_ILi64EEEEEENS_10bfloat16_tENS5_IJlSB_lEEESJ_SK_NS4_8TiledMMAINS4_8MMA_AtomIJNS4_4SM904GMMA28MMA_64x256x16_F32BF16BF16_SSILNSO_5MajorE0ELSQ_0ELNSO_7ScaleInE1ELSR_1EEEEEENS4_6LayoutINS5_IJNSA_ILi2EEESB_SB_EEENS5_IJSB_NSA_ILi0EEESX_EEEEENS5_IJNS4_10UnderscoreES10_S10_EEEEENS4_23SM90_TMA_LOAD_MULTICASTENS4_14ComposedLayoutINS4_7SwizzleILi3ELi4ELi3EEENS4_18smem_ptr_flag_bitsILi16EEENSU_INS5_IJSC_SH_EEENS5_IJSH_SB_EEEEEEEvNS4_8identityENS4_13SM90_TMA_LOADES1C_vS1D_EENS_8epilogue10collective6detail29Sm90TmaWarpSpecializedAdapterINS1H_15DefaultEpilogueISJ_SK_SK_NS1G_6thread17LinearCombinationISJ_Li1EffLNS1L_9ScaleType4KindE0ELNS_15FloatRoundStyleE2ESJ_EENS1_15EpilogueDefaultEEEEEvvEEEEvNT_6ParamsE)
	.align		4
        /*000c*/ 	.word	index@(__assertfail)
	.align		4
        /*0010*/ 	.word	0x00000000
	.align		4
        /*0014*/ 	.word	0xfffffffe
	.align		4
        /*0018*/ 	.word	0x00000000
	.align		4
        /*001c*/ 	.word	0xfffffffd
	.align		4
        /*0020*/ 	.word	0x00000000
	.align		4
        /*0024*/ 	.word	0xfffffffc


//--------------------- .nv.constant4             --------------------------
	.section	.nv.constant4,"a",@progbits
	.align	8
	.align		8
.nv.constant4:
        /*0000*/ 	.dword	__assertfail
	.align		8
        /*0008*/ 	.dword	__unnamed_1
	.align		8
        /*0010*/ 	.dword	_ZN40_INTERNAL_aa8dc60f_4_k_cu_394a2894_169964cuda3std3__45__cpo5beginE
	.align		8
        /*0018*/ 	.dword	_ZN40_INTERNAL_aa8dc60f_4_k_cu_394a2894_169964cuda3std3__45__cpo3endE
	.align		8
        /*0020*/ 	.dword	_ZN40_INTERNAL_aa8dc60f_4_k_cu_394a2894_169964cuda3std3__45__cpo6cbeginE
	.align		8
        /*0028*/ 	.dword	_ZN40_INTERNAL_aa8dc60f_4_k_cu_394a2894_169964cuda3std3__45__cpo4cendE
	.align		8
        /*0030*/ 	.dword	_ZN40_INTERNAL_aa8dc60f_4_k_cu_394a2894_169964cuda3std3__442_GLOBAL__N__aa8dc60f_4_k_cu_394a2894_169966ignoreE
	.align		8
        /*0038*/ 	.dword	_ZN40_INTERNAL_aa8dc60f_4_k_cu_394a2894_169964cuda3std3__419piecewise_constructE
	.align		8
        /*0040*/ 	.dword	_ZN40_INTERNAL_aa8dc60f_4_k_cu_394a2894_169964cuda3std3__48in_placeE
	.align		8
        /*0048*/ 	.dword	_ZN40_INTERNAL_aa8dc60f_4_k_cu_394a2894_169964cuda3std6ranges3__45__cpo4swapE
	.align		8
        /*0050*/ 	.dword	_ZN40_INTERNAL_aa8dc60f_4_k_cu_394a2894_169964cuda3std6ranges3__45__cpo9iter_moveE
	.align		8
        /*0058*/ 	.dword	_ZN40_INTERNAL_aa8dc60f_4_k_cu_394a2894_169964cute7productE
	.align		8
        /*0060*/ 	.dword	_ZN40_INTERNAL_aa8dc60f_4_k_cu_394a2894_169964cute1_E
	.align		8
        /*0068*/ 	.dword	$str$22
	.align		8
        /*0070*/ 	.dword	$str$23


//--------------------- .text._ZN7cutlass13device_kernelINS_4gemm6kernel13GemmUniversalIN4cute5tupleIJiiiiEEENS1_10collective13CollectiveMmaINS1_34MainloopSm90TmaGmmaWarpSpecializedILi3ENS5_IJNS4_1CILi1EEENSA_ILi8EEESB_EEENS1_35KernelTmaWarpSpecializedCooperativeEEENS5_IJNSA_ILi256EEESG_NSA_ILi64EEEEEENS_10bfloat16_tENS5_IJlSB_lEEESJ_SK_NS4_8TiledMMAINS4_8MMA_AtomIJNS4_4SM904GMMA28MMA_64x256x16_F32BF16BF16_SSILNSO_5MajorE0ELSQ_0ELNSO_7ScaleInE1ELSR_1EEEEEENS4_6LayoutINS5_IJNSA_ILi2EEESB_SB_EEENS5_IJSB_NSA_ILi0EEESX_EEEEENS5_IJNS4_10UnderscoreES10_S10_EEEEENS4_23SM90_TMA_LOAD_MULTICASTENS4_14ComposedLayoutINS4_7SwizzleILi3ELi4ELi3EEENS4_18smem_ptr_flag_bitsILi16EEENSU_INS5_IJSC_SH_EEENS5_IJSH_SB_EEEEEEEvNS4_8identityENS4_13SM90_TMA_LOADES1C_vS1D_EENS_8epilogue10collective6detail29Sm90TmaWarpSpecializedAdapterINS1H_15DefaultEpilogueISJ_SK_SK_NS1G_6thread17LinearCombinationISJ_Li1EffLNS1L_9ScaleType4KindE0ELNS_15FloatRoundStyleE2ESJ_EENS1_15EpilogueDefaultEEEEEvvEEEEvNT_6ParamsE --------------------------
	.section	.text._ZN7cutlass13device_kernelINS_4gemm6kernel13GemmUniversalIN4cute5tupleIJiiiiEEENS1_10collective13CollectiveMmaINS1_34MainloopSm90TmaGmmaWarpSpecializedILi3ENS5_IJNS4_1CILi1EEENSA_ILi8EEESB_EEENS1_35KernelTmaWarpSpecializedCooperativeEEENS5_IJNSA_ILi256EEESG_NSA_ILi64EEEEEENS_10bfloat16_tENS5_IJlSB_lEEESJ_SK_NS4_8TiledMMAINS4_8MMA_AtomIJNS4_4SM904GMMA28MMA_64x256x16_F32BF16BF16_SSILNSO_5MajorE0ELSQ_0ELNSO_7ScaleInE1ELSR_1EEEEEENS4_6LayoutINS5_IJNSA_ILi2EEESB_SB_EEENS5_IJSB_NSA_ILi0EEESX_EEEEENS5_IJNS4_10UnderscoreES10_S10_EEEEENS4_23SM90_TMA_LOAD_MULTICASTENS4_14ComposedLayoutINS4_7SwizzleILi3ELi4ELi3EEENS4_18smem_ptr_flag_bitsILi16EEENSU_INS5_IJSC_SH_EEENS5_IJSH_SB_EEEEEEEvNS4_8identityENS4_13SM90_TMA_LOADES1C_vS1D_EENS_8epilogue10collective6detail29Sm90TmaWarpSpecializedAdapterINS1H_15DefaultEpilogueISJ_SK_SK_NS1G_6thread17LinearCombinationISJ_Li1EffLNS1L_9ScaleType4KindE0ELNS_15FloatRoundStyleE2ESJ_EENS1_15EpilogueDefaultEEEEEvvEEEEvNT_6ParamsE,"ax",@progbits
	.align	128
.text._ZN7cutlass13device_kernelINS_4gemm6kernel13GemmUniversalIN4cute5tupleIJiiiiEEENS1_10collective13CollectiveMmaINS1_34MainloopSm90TmaGmmaWarpSpecializedILi3ENS5_IJNS4_1CILi1EEENSA_ILi8EEESB_EEENS1_35KernelTmaWarpSpecializedCooperativeEEENS5_IJNSA_ILi256EEESG_NSA_ILi64EEEEEENS_10bfloat16_tENS5_IJlSB_lEEESJ_SK_NS4_8TiledMMAINS4_8MMA_AtomIJNS4_4SM904GMMA28MMA_64x256x16_F32BF16BF16_SSILNSO_5MajorE0ELSQ_0ELNSO_7ScaleInE1ELSR_1EEEEEENS4_6LayoutINS5_IJNSA_ILi2EEESB_SB_EEENS5_IJSB_NSA_ILi0EEESX_EEEEENS5_IJNS4_10UnderscoreES10_S10_EEEEENS4_23SM90_TMA_LOAD_MULTICASTENS4_14ComposedLayoutINS4_7SwizzleILi3ELi4ELi3EEENS4_18smem_ptr_flag_bitsILi16EEENSU_INS5_IJSC_SH_EEENS5_IJSH_SB_EEEEEEEvNS4_8identityENS4_13SM90_TMA_LOADES1C_vS1D_EENS_8epilogue10collective6detail29Sm90TmaWarpSpecializedAdapterINS1H_15DefaultEpilogueISJ_SK_SK_NS1G_6thread17LinearCombinationISJ_Li1EffLNS1L_9ScaleType4KindE0ELNS_15FloatRoundStyleE2ESJ_EENS1_15EpilogueDefaultEEEEEvvEEEEvNT_6ParamsE:
        .type           _ZN7cutlass13device_kernelINS_4gemm6kernel13GemmUniversalIN4cute5tupleIJiiiiEEENS1_10collective13CollectiveMmaINS1_34MainloopSm90TmaGmmaWarpSpecializedILi3ENS5_IJNS4_1CILi1EEENSA_ILi8EEESB_EEENS1_35KernelTmaWarpSpecializedCooperativeEEENS5_IJNSA_ILi256EEESG_NSA_ILi64EEEEEENS_10bfloat16_tENS5_IJlSB_lEEESJ_SK_NS4_8TiledMMAINS4_8MMA_AtomIJNS4_4SM904GMMA28MMA_64x256x16_F32BF16BF16_SSILNSO_5MajorE0ELSQ_0ELNSO_7ScaleInE1ELSR_1EEEEEENS4_6LayoutINS5_IJNSA_ILi2EEESB_SB_EEENS5_IJSB_NSA_ILi0EEESX_EEEEENS5_IJNS4_10UnderscoreES10_S10_EEEEENS4_23SM90_TMA_LOAD_MULTICASTENS4_14ComposedLayoutINS4_7SwizzleILi3ELi4ELi3EEENS4_18smem_ptr_flag_bitsILi16EEENSU_INS5_IJSC_SH_EEENS5_IJSH_SB_EEEEEEEvNS4_8identityENS4_13SM90_TMA_LOADES1C_vS1D_EENS_8epilogue10collective6detail29Sm90TmaWarpSpecializedAdapterINS1H_15DefaultEpilogueISJ_SK_SK_NS1G_6thread17LinearCombinationISJ_Li1EffLNS1L_9ScaleType4KindE0ELNS_15FloatRoundStyleE2ESJ_EENS1_15EpilogueDefaultEEEEEvvEEEEvNT_6ParamsE,@function
        .size           _ZN7cutlass13device_kernelINS_4gemm6kernel13GemmUniversalIN4cute5tupleIJiiiiEEENS1_10collective13CollectiveMmaINS1_34MainloopSm90TmaGmmaWarpSpecializedILi3ENS5_IJNS4_1CILi1EEENSA_ILi8EEESB_EEENS1_35KernelTmaWarpSpecializedCooperativeEEENS5_IJNSA_ILi256EEESG_NSA_ILi64EEEEEENS_10bfloat16_tENS5_IJlSB_lEEESJ_SK_NS4_8TiledMMAINS4_8MMA_AtomIJNS4_4SM904GMMA28MMA_64x256x16_F32BF16BF16_SSILNSO_5MajorE0ELSQ_0ELNSO_7ScaleInE1ELSR_1EEEEEENS4_6LayoutINS5_IJNSA_ILi2EEESB_SB_EEENS5_IJSB_NSA_ILi0EEESX_EEEEENS5_IJNS4_10UnderscoreES10_S10_EEEEENS4_23SM90_TMA_LOAD_MULTICASTENS4_14ComposedLayoutINS4_7SwizzleILi3ELi4ELi3EEENS4_18smem_ptr_flag_bitsILi16EEENSU_INS5_IJSC_SH_EEENS5_IJSH_SB_EEEEEEEvNS4_8identityENS4_13SM90_TMA_LOADES1C_vS1D_EENS_8epilogue10collective6detail29Sm90TmaWarpSpecializedAdapterINS1H_15DefaultEpilogueISJ_SK_SK_NS1G_6thread17LinearCombinationISJ_Li1EffLNS1L_9ScaleType4KindE0ELNS_15FloatRoundStyleE2ESJ_EENS1_15EpilogueDefaultEEEEEvvEEEEvNT_6ParamsE,(.L_x_579 - _ZN7cutlass13device_kernelINS_4gemm6kernel13GemmUniversalIN4cute5tupleIJiiiiEEENS1_10collective13CollectiveMmaINS1_34MainloopSm90TmaGmmaWarpSpecializedILi3ENS5_IJNS4_1CILi1EEENSA_ILi8EEESB_EEENS1_35KernelTmaWarpSpecializedCooperativeEEENS5_IJNSA_ILi256EEESG_NSA_ILi64EEEEEENS_10bfloat16_tENS5_IJlSB_lEEESJ_SK_NS4_8TiledMMAINS4_8MMA_AtomIJNS4_4SM904GMMA28MMA_64x256x16_F32BF16BF16_SSILNSO_5MajorE0ELSQ_0ELNSO_7ScaleInE1ELSR_1EEEEEENS4_6LayoutINS5_IJNSA_ILi2EEESB_SB_EEENS5_IJSB_NSA_ILi0EEESX_EEEEENS5_IJNS4_10UnderscoreES10_S10_EEEEENS4_23SM90_TMA_LOAD_MULTICASTENS4_14ComposedLayoutINS4_7SwizzleILi3ELi4ELi3EEENS4_18smem_ptr_flag_bitsILi16EEENSU_INS5_IJSC_SH_EEENS5_IJSH_SB_EEEEEEEvNS4_8identityENS4_13SM90_TMA_LOADES1C_vS1D_EENS_8epilogue10collective6detail29Sm90TmaWarpSpecializedAdapterINS1H_15DefaultEpilogueISJ_SK_SK_NS1G_6thread17LinearCombinationISJ_Li1EffLNS1L_9ScaleType4KindE0ELNS_15FloatRoundStyleE2ESJ_EENS1_15EpilogueDefaultEEEEEvvEEEEvNT_6ParamsE)
        .other          _ZN7cutlass13device_kernelINS_4gemm6kernel13GemmUniversalIN4cute5tupleIJiiiiEEENS1_10collective13CollectiveMmaINS1_34MainloopSm90TmaGmmaWarpSpecializedILi3ENS5_IJNS4_1CILi1EEENSA_ILi8EEESB_EEENS1_35KernelTmaWarpSpecializedCooperativeEEENS5_IJNSA_ILi256EEESG_NSA_ILi64EEEEEENS_10bfloat16_tENS5_IJlSB_lEEESJ_SK_NS4_8TiledMMAINS4_8MMA_AtomIJNS4_4SM904GMMA28MMA_64x256x16_F32BF16BF16_SSILNSO_5MajorE0ELSQ_0ELNSO_7ScaleInE1ELSR_1EEEEEENS4_6LayoutINS5_IJNSA_ILi2EEESB_SB_EEENS5_IJSB_NSA_ILi0EEESX_EEEEENS5_IJNS4_10UnderscoreES10_S10_EEEEENS4_23SM90_TMA_LOAD_MULTICASTENS4_14ComposedLayoutINS4_7SwizzleILi3ELi4ELi3EEENS4_18smem_ptr_flag_bitsILi16EEENSU_INS5_IJSC_SH_EEENS5_IJSH_SB_EEEEEEEvNS4_8identityENS4_13SM90_TMA_LOADES1C_vS1D_EENS_8epilogue10collective6detail29Sm90TmaWarpSpecializedAdapterINS1H_15DefaultEpilogueISJ_SK_SK_NS1G_6thread17LinearCombinationISJ_Li1EffLNS1L_9ScaleType4KindE0ELNS_15FloatRoundStyleE2ESJ_EENS1_15EpilogueDefaultEEEEEvvEEEEvNT_6ParamsE,@"STO_CUDA_ENTRY STV_DEFAULT"
_ZN7cutlass13device_kernelINS_4gemm6kernel13GemmUniversalIN4cute5tupleIJiiiiEEENS1_10collective13CollectiveMmaINS1_34MainloopSm90TmaGmmaWarpSpecializedILi3ENS5_IJNS4_1CILi1EEENSA_ILi8EEESB_EEENS1_35KernelTmaWarpSpecializedCooperativeEEENS5_IJNSA_ILi256EEESG_NSA_ILi64EEEEEENS_10bfloat16_tENS5_IJlSB_lEEESJ_SK_NS4_8TiledMMAINS4_8MMA_AtomIJNS4_4SM904GMMA28MMA_64x256x16_F32BF16BF16_SSILNSO_5MajorE0ELSQ_0ELNSO_7ScaleInE1ELSR_1EEEEEENS4_6LayoutINS5_IJNSA_ILi2EEESB_SB_EEENS5_IJSB_NSA_ILi0EEESX_EEEEENS5_IJNS4_10UnderscoreES10_S10_EEEEENS4_23SM90_TMA_LOAD_MULTICASTENS4_14ComposedLayoutINS4_7SwizzleILi3ELi4ELi3EEENS4_18smem_ptr_flag_bitsILi16EEENSU_INS5_IJSC_SH_EEENS5_IJSH_SB_EEEEEEEvNS4_8identityENS4_13SM90_TMA_LOADES1C_vS1D_EENS_8epilogue10collective6detail29Sm90TmaWarpSpecializedAdapterINS1H_15DefaultEpilogueISJ_SK_SK_NS1G_6thread17LinearCombinationISJ_Li1EffLNS1L_9ScaleType4KindE0ELNS_15FloatRoundStyleE2ESJ_EENS1_15EpilogueDefaultEEEEEvvEEEEvNT_6ParamsE:
[----:B------:R-:W0:Y:S02]  /*0000*/  LDC R1, c[0x0][0x28] ;  /* 0x00000a00ff017b82 */ /* 0x000e240000000800 */
[----:B0-----:R-:W-:Y:S01]  /*0010*/  VIADD R1, R1, 0xfffff878 ;  /* 0xfffff87801017836 */ /* 0x001fe20000000000 */
[----:B------:R-:W0:Y:S01]  /*0020*/  S2R R5, SR_TID.X ;  /* 0x0000000000057919 */ /* 0x000e220000002100 */
[----:B------:R-:W-:Y:S01]  /*0030*/  ELECT P0, URZ, PT ;  /* 0x00000000003f782f */ /* 0x000fe20003800000 */
[----:B------:R-:W-:Y:S01]  /*0040*/  BSSY B0, `(.L_x_0) ;  /* 0x0000015000007945 */ /* 0x000fe20003800000 */
[--C-:B0-----:R-:W-:Y:S02]  /*0050*/  SHF.R.U32.HI R0, RZ, 0x5, R5.reuse ;  /* 0x00000005ff007819 */ /* 0x101fe40000011605 */
[----:B------:R-:W-:-:S03]  /*0060*/  SHF.R.U32.HI R2, RZ, 0x7, R5 ;  /* 0x00000007ff027819 */ /* 0x000fc60000011605 */
[----:B------:R-:W0:Y:S04]  /*0070*/  SHFL.IDX PT, R3, R0, RZ, 0x1f ;  /* 0x00001fff00037589 */ /* 0x000e2800000e0000 */
[----:B------:R-:W1:Y:S01]  /*0080*/  SHFL.IDX PT, R2, R2, RZ, 0x1f ;  /* 0x00001fff02027589 */ /* 0x000e6200000e0000 */
[----:B0-----:R-:W-:Y:S02]  /*0090*/  R2UR UR9, R3 ;  /* 0x00000000030972ca */ /* 0x001fe400000e0000 */
[----:B-1----:R-:W-:-:S11]  /*00a0*/  R2UR UR5, R2 ;  /* 0x00000000020572ca */ /* 0x002fd600000e0000 */
[----:B------:R-:W-:Y:S02]  /*00b0*/  USHF.R.S32.HI UR4, URZ, 0x1f, UR9 ;  /* 0x0000001f3f047899 */ /* 0x000fe40008011409 */
[----:B------:R-:W-:Y:S02]  /*00c0*/  ISETP.NE.OR P0, PT, RZ, UR9, !P0 ;  /* 0x00000009ff007c0c */ /* 0x000fe4000c705670 */
[----:B------:R-:W-:-:S04]  /*00d0*/  ULEA.HI UR4, UR4, UR9, URZ, 0x2 ;  /* 0x0000000904047291 */ /* 0x000fc8000f8f103f */
[----:B------:R-:W-:-:S04]  /*00e0*/  ULOP3.LUT UR4, UR4, 0xfffffffc, URZ, 0xc0, !UPT ;  /* 0xfffffffc04047892 */ /* 0x000fc8000f8ec03f */
[----:B------:R-:W-:-:S03]  /*00f0*/  UIADD3 UR9, UR9, -UR4, URZ ;  /* 0x8000000409097290 */ /* 0x000fc6000fffe03f */
[----:B------:R-:W-:Y:S09]  /*0100*/  @P0 BRA `(.L_x_1) ;  /* 0x0000000000200947 */ /* 0x000ff20003800000 */
[----:B------:R-:W-:Y:S02]  /*0110*/  ULDC.64 UR6, c[0x0][0x198] ;  /* 0x0000660000067ab9 */ /* 0x000fe40000000a00 */
[----:B------:R-:W-:Y:S02]  /*0120*/  UIADD3 UR10, UP0, UR6, 0xf0, URZ ;  /* 0x000000f0060a7890 */ /* 0x000fe4000ff1e03f */
[----:B------:R-:W-:Y:S02]  /*0130*/  UIADD3 UR6, UP1, UR6, 0x1f0, URZ ;  /* 0x000001f006067890 */ /* 0x000fe4000ff3e03f */
[----:B------:R-:W-:Y:S02]  /*0140*/  UIADD3.X UR11, URZ, UR7, URZ, UP0, !UPT ;  /* 0x000000073f0b7290 */ /* 0x000fe400087fe43f */
[----:B------:R-:W-:-:S07]  /*0150*/  UIADD3.X UR7, URZ, UR7, URZ, UP1, !UPT ;  /* 0x000000073f077290 */ /* 0x000fce0008ffe43f */
[----:B------:R0:W-:Y:S02]  /*0160*/  UTMACCTL.PF [UR10] ;  /* 0x000000000a0079b9 */ /* 0x0001e40008040000 */
[----:B------:R0:W-:Y:S02]  /*0170*/  UTMACCTL.PF [UR6] ;  /* 0x00000000060079b9 */ /* 0x0001e40008040000 */
[----:B0-----:R-:W-:Y:S01]  /*0180*/  NOP ;  /* 0x0000000000007918 */ /* 0x001fe20000000000 */
.L_x_1:
[----:B------:R-:W-:Y:S05]  /*0190*/  BSYNC B0 ;  /* 0x0000000000007941 */ /* 0x000fea0003800000 */
.L_x_0:
[----:B------:R-:W0:Y:S01]  /*01a0*/  SHFL.IDX PT, R2, R0, RZ, 0x1f ;  /* 0x00001fff00027589 */ /* 0x000e2200000e0000 */
[----:B------:R-:W-:Y:S01]  /*01b0*/  UISETP.NE.AND UP0, UPT, UR9, 0x3, UPT ;  /* 0x000000030900788c */ /* 0x000fe2000bf05270 */
[----:B------:R-:W-:Y:S01]  /*01c0*/  ISETP.NE.AND P2, PT, RZ, UR5, PT ;  /* 0x00000005ff007c0c */ /* 0x000fe2000bf45270 */
[----:B------:R-:W-:Y:S02]  /*01d0*/  UIADD3 UR16, UR5, -0x1, URZ ;  /* 0xffffffff05107890 */ /* 0x000fe4000fffe03f */
[----:B------:R-:W-:Y:S02]  /*01e0*/  UISETP.EQ.OR UP0, UPT, UR9, URZ, !UP0 ;  /* 0x0000003f0900728c */ /* 0x000fe4000c702670 */
[----:B------:R-:W-:Y:S02]  /*01f0*/  UISETP.GE.U32.AND UP1, UPT, UR16, 0x2, UPT ;  /* 0x000000021000788c */ /* 0x000fe4000bf26070 */
[----:B------:R-:W-:-:S04]  /*0200*/  UISETP.EQ.AND UP0, UPT, UR5, URZ, UP0 ;  /* 0x0000003f0500728c */ /* 0x000fc80008702270 */
[----:B------:R-:W-:-:S04]  /*0210*/  USEL UR40, URZ, 0x1, !UP0 ;  /* 0x000000013f287887 */ /* 0x000fc8000c000000 */
[----:B------:R-:W-:Y:S01]  /*0220*/  USEL UR40, UR40, 0x2, UP1 ;  /* 0x0000000228287887 */ /* 0x000fe20008800000 */
[----:B0-----:R-:W-:-:S13]  /*0230*/  ISETP.NE.AND P0, PT, R2, RZ, PT ;  /* 0x000000ff0200720c */ /* 0x001fda0003f05270 */
[----:B------:R-:W-:Y:S05]  /*0240*/  @P0 BRA `(.L_x_2) ;  /* 0x0000000000500947 */ /* 0x000fea0003800000 */
[----:B------:R-:W0:Y:S01]  /*0250*/  S2UR UR8, SR_CgaCtaId ;  /* 0x00000000000879c3 */ /* 0x000e220000008800 */
[----:B------:R-:W-:Y:S01]  /*0260*/  UMOV UR4, 0x400 ;  /* 0x0000040000047882 */ /* 0x000fe20000000000 */
[----:B------:R-:W-:Y:S01]  /*0270*/  UMOV UR5, 0x1 ;  /* 0x0000000100057882 */ /* 0x000fe20000000000 */
[----:B------:R-:W-:Y:S01]  /*0280*/  UMOV UR6, 0x10 ;  /* 0x0000001000067882 */ /* 0x000fe20000000000 */
[----:B------:R-:W-:Y:S01]  /*0290*/  ELECT P0, URZ, PT ;  /* 0x00000000003f782f */ /* 0x000fe20003800000 */
[----:B------:R-:W-:-:S04]  /*02a0*/  UIADD3 UR6, -UR6, 0x100000, URZ ;  /* 0x0010000006067890 */ /* 0x000fc8000fffe13f */
[----:B------:R-:W-:Y:S02]  /*02b0*/  USHF.L.U32 UR7, UR6, 0xb, URZ ;  /* 0x0000000b06077899 */ /* 0x000fe4000800063f */
[----:B------:R-:W-:Y:S02]  /*02c0*/  USHF.L.U32 UR6, UR6, 0x1, URZ ;  /* 0x0000000106067899 */ /* 0x000fe4000800063f */
[----:B0-----:R-:W-:Y:S02]  /*02d0*/  ULEA UR8, UR8, UR4, 0x18 ;  /* 0x0000000408087291 */ /* 0x001fe4000f8ec03f */
[----:B------:R-:W-:-:S04]  /*02e0*/  UIADD3 UR4, -UR5, 0x100000, URZ ;  /* 0x0010000005047890 */ /* 0x000fc8000fffe13f */
[----:B------:R-:W-:Y:S02]  /*02f0*/  USHF.L.U32 UR5, UR4, 0xb, URZ ;  /* 0x0000000b04057899 */ /* 0x000fe4000800063f */
[----:B------:R-:W-:Y:S01]  /*0300*/  USHF.L.U32 UR4, UR4, 0x1, URZ ;  /* 0x0000000104047899 */ /* 0x000fe2000800063f */
[----:B------:R-:W0:Y:S11]  /*0310*/  FENCE.VIEW.ASYNC.S ;  /* 0x00000000000073c6 */ /* 0x000e360000000000 */
[----:B0-----:R0:W1:Y:S01]  /*0320*/  SYNCS.EXCH.64 URZ, [UR8], UR4 ;  /* 0x00000004083f75b2 */ /* 0x0010620008000100 */
[----:B------:R0:W2:Y:S01]  /*0330*/  SYNCS.EXCH.64 URZ, [UR8+0x18], UR6 ;  /* 0x00001806083f75b2 */ /* 0x0000a20008000100 */
[----:B------:R0:W3:Y:S01]  /*0340*/  SYNCS.EXCH.64 URZ, [UR8+0x8], UR4 ;  /* 0x00000804083f75b2 */ /* 0x0000e20008000100 */
[----:B------:R0:W4:Y:S01]  /*0350*/  SYNCS.EXCH.64 URZ, [UR8+0x20], UR6 ;  /* 0x00002006083f75b2 */ /* 0x0001220008000100 */
[----:B------:R0:W0:Y:S01]  /*0360*/  SYNCS.EXCH.64 URZ, [UR8+0x10], UR4 ;  /* 0x00001004083f75b2 */ /* 0x0000220008000100 */
[----:B------:R0:W0:Y:S01]  /*0370*/  SYNCS.EXCH.64 URZ, [UR8+0x28], UR6 ;  /* 0x00002806083f75b2 */ /* 0x0000220008000100 */
[----:B------:R-:W-:Y:S01]  /*0380*/  NOP ;  /* 0x0000000000007918 */ /* 0x000fe20000000000 */
.L_x_2:
[----:B------:R-:W5:Y:S01]  /*0390*/  S2UR UR10, SR_CTAID.Y ;  /* 0x00000000000a79c3 */ /* 0x000f620000002600 */
[----:B------:R-:W1:Y:S01]  /*03a0*/  SHFL.IDX PT, R0, R0, RZ, 0x1f ;  /* 0x00001fff00007589 */ /* 0x000e6200000e0000 */
[----:B------:R-:W-:Y:S02]  /*03b0*/  SHF.R.S32.HI R3, RZ, 0x1f, R5 ;  /* 0x0000001fff037819 */ /* 0x000fe40000011405 */
[----:B------:R-:W-:Y:S02]  /*03c0*/  ELECT P0, URZ, PT ;  /* 0x00000000003f782f */ /* 0x000fe40003800000 */
[----:B------:R-:W-:Y:S01]  /*03d0*/  SHF.R.S32.HI R7, RZ, 0x1f, R2 ;  /* 0x0000001fff077819 */ /* 0x000fe20000011402 */
[----:B0-----:R-:W-:Y:S01]  /*03e0*/  ULDC UR4, c[0x0][0x154] ;  /* 0x0000550000047ab9 */ /* 0x001fe20000000800 */
[----:B------:R-:W-:Y:S01]  /*03f0*/  LEA.HI R3, R3, R5, RZ, 0x7 ;  /* 0x0000000503037211 */ /* 0x000fe200078f38ff */
[----:B------:R-:W-:Y:S01]  /*0400*/  ULDC UR11, c[0x0][0x148] ;  /* 0x00005200000b7ab9 */ /* 0x000fe20000000800 */
[----:B------:R-:W0:Y:S01]  /*0410*/  S2UR UR13, SR_CTAID.X ;  /* 0x00000000000d79c3 */ /* 0x000e220000002500 */
[----:B------:R-:W-:Y:S01]  /*0420*/  LEA.HI R7, R7, R2, RZ, 0x2 ;  /* 0x0000000207077211 */ /* 0x000fe200078f10ff */
[----:B------:R-:W-:Y:S01]  /*0430*/  NOP ;  /* 0x0000000000007918 */ /* 0x000fe20000000000 */
[----:B------:R-:W-:Y:S01]  /*0440*/  LOP3.LUT R3, R3, 0xffffff80, RZ, 0xc0, !PT ;  /* 0xffffff8003037812 */ /* 0x000fe200078ec0ff */
[----:B------:R-:W-:Y:S01]  /*0450*/  NOP ;  /* 0x0000000000007918 */ /* 0x000fe20000000000 */
[----:B------:R-:W-:-:S03]  /*0460*/  LOP3.LUT R7, R7, 0x3ffffffc, RZ, 0xc0, !PT ;  /* 0x3ffffffc07077812 */ /* 0x000fc600078ec0ff */
[----:B------:R-:W-:Y:S02]  /*0470*/  IMAD.IADD R3, R5, 0x1, -R3 ;  /* 0x0000000105037824 */ /* 0x000fe400078e0a03 */
[----:B------:R-:W-:Y:S01]  /*0480*/  IMAD.IADD R2, R2, 0x1, -R7 ;  /* 0x0000000102027824 */ /* 0x000fe200078e0a07 */
[----:B-----5:R-:W-:Y:S02]  /*0490*/  I2FP.F32.U32 R4, UR10 ;  /* 0x0000000a00047c45 */ /* 0x020fe40008201000 */
[----:B-1----:R-:W-:Y:S02]  /*04a0*/  ISETP.NE.OR P0, PT, R0, RZ, !P0 ;  /* 0x000000ff0000720c */ /* 0x002fe40004705670 */
[----:B------:R-:W-:Y:S01]  /*04b0*/  SHF.R.S32.HI R0, RZ, 0x1f, R3 ;  /* 0x0000001fff007819 */ /* 0x000fe20000011403 */
[----:B------:R-:W-:Y:S01]  /*04c0*/  FMUL R8, R4, UR4 ;  /* 0x0000000404087c20 */ /* 0x000fe20008400000 */
[----:B------:R-:W-:Y:S01]  /*04d0*/  ULDC UR4, c[0x0][0x150] ;  /* 0x0000540000047ab9 */ /* 0x000fe20000000800 */
[----:B0-----:R-:W-:-:S02]  /*04e0*/  I2FP.F32.U32 R4, UR13 ;  /* 0x0000000d00047c45 */ /* 0x001fc40008201000 */
[----:B------:R-:W-:Y:S02]  /*04f0*/  LEA.HI R0, R0, R3, RZ, 0x3 ;  /* 0x0000000300007211 */ /* 0x000fe400078f18ff */
[----:B------:R-:W0:Y:S01]  /*0500*/  F2I.U32.TRUNC.NTZ R8, R8 ;  /* 0x0000000800087305 */ /* 0x000e22000020f000 */
[----:B------:R-:W-:Y:S01]  /*0510*/  FMUL R6, R4, UR4 ;  /* 0x0000000404067c20 */ /* 0x000fe20008400000 */
[--C-:B------:R-:W-:Y:S02]  /*0520*/  SHF.R.S32.HI R4, RZ, 0x3, R0.reuse ;  /* 0x00000003ff047819 */ /* 0x100fe40000011400 */
[----:B------:R-:W-:Y:S01]  /*0530*/  VOTEU.ALL UP0, P0 ;  /* 0x00000000003f7886 */ /* 0x000fe20000000000 */
[----:B------:R-:W-:Y:S01]  /*0540*/  SHF.R.S32.HI R5, RZ, 0x1f, R0 ;  /* 0x0000001fff057819 */ /* 0x000fe20000011400 */
[----:B------:R-:W-:Y:S01]  /*0550*/  UMOV UR4, 0x20 ;  /* 0x0000002000047882 */ /* 0x000fe20000000000 */
[----:B------:R-:W1:Y:S01]  /*0560*/  LDC R0, c[0x0][0x140] ;  /* 0x00005000ff007b82 */ /* 0x000e620000000800 */
[----:B------:R-:W5:Y:S01]  /*0570*/  F2I.U32.TRUNC.NTZ R6, R6 ;  /* 0x0000000600067305 */ /* 0x000f62000020f000 */
[----:B------:R-:W-:Y:S01]  /*0580*/  LEA.HI R5, R5, R4, RZ, 0x2 ;  /* 0x0000000405057211 */ /* 0x000fe200078f10ff */
[----:B------:R-:W-:Y:S01]  /*0590*/  @!UP0 UMOV UR7, 0x400 ;  /* 0x0000040000078882 */ /* 0x000fe20000000000 */
[----:B------:R-:W-:-:S04]  /*05a0*/  @!UP0 UIADD3 UR4, -UR4, 0x100000, URZ ;  /* 0x0010000004048890 */ /* 0x000fc8000fffe13f */
[----:B------:R-:W-:Y:S02]  /*05b0*/  @!UP0 USHF.L.U32 UR5, UR4, 0xb, URZ ;  /* 0x0000000b04058899 */ /* 0x000fe4000800063f */
[----:B------:R-:W-:Y:S01]  /*05c0*/  @!UP0 USHF.L.U32 UR4, UR4, 0x1, URZ ;  /* 0x0000000104048899 */ /* 0x000fe2000800063f */
[----:B------:R-:W-:Y:S01]  /*05d0*/  LOP3.LUT R5, R5, 0xfffffffc, RZ, 0xc0, !PT ;  /* 0xfffffffc05057812 */ /* 0x000fe200078ec0ff */
[----:B------:R-:W-:Y:S01]  /*05e0*/  VOTEU.ALL UP1, P0 ;  /* 0x00000000003f7886 */ /* 0x000fe20000020000 */
[----:B------:R-:W2:Y:S01]  /*05f0*/  @!UP0 S2UR UR8, SR_CgaCtaId ;  /* 0x00000000000889c3 */ /* 0x000ea20000008800 */
[----:B0-----:R-:W-:Y:S02]  /*0600*/  R2UR UR12, R8 ;  /* 0x00000000080c72ca */ /* 0x001fe400000e0000 */
[----:B------:R-:W-:Y:S01]  /*0610*/  IMAD.IADD R5, R4, 0x1, -R5 ;  /* 0x0000000104057824 */ /* 0x000fe200078e0a05 */
[----:B-----5:R-:W-:-:S04]  /*0620*/  R2UR UR6, R6 ;  /* 0x00000000060672ca */ /* 0x020fc800000e0000 */
[----:B------:R-:W-:-:S06]  /*0630*/  LEA R2, R2, R5, 0x2 ;  /* 0x0000000502027211 */ /* 0x000fcc00078e10ff */
[----:B------:R-:W-:Y:S01]  /*0640*/  UIADD3 UR12, -UR12, URZ, URZ ;  /* 0x0000003f0c0c7290 */ /* 0x000fe2000fffe13f */
[----:B------:R-:W-:Y:S01]  /*0650*/  IMAD.SHL.U32 R5, R2, 0x4, RZ ;  /* 0x0000000402057824 */ /* 0x000fe200078e00ff */
[----:B-1----:R-:W-:Y:S02]  /*0660*/  ISETP.EQ.U32.AND P3, PT, R0, 0x1, PT ;  /* 0x000000010000780c */ /* 0x002fe40003f62070 */
[----:B------:R-:W-:Y:S02]  /*0670*/  UIMAD UR14, UR11, UR12, UR10 ;  /* 0x0000000c0b0e72a4 */ /* 0x000fe4000f8e020a */
[----:B------:R-:W-:Y:S01]  /*0680*/  LOP3.LUT R152, R2, 0xc, R5, 0x78, !PT ;  /* 0x0000000c02987812 */ /* 0x000fe200078e7805 */
[----:B------:R-:W-:Y:S02]  /*0690*/  UIADD3 UR6, -UR6, URZ, URZ ;  /* 0x0000003f06067290 */ /* 0x000fe4000fffe13f */
[----:B--2---:R-:W-:Y:S01]  /*06a0*/  @!UP0 ULEA UR7, UR8, UR7, 0x18 ;  /* 0x0000000708078291 */ /* 0x004fe2000f8ec03f */
[----:B------:R-:W-:Y:S01]  /*06b0*/  ISETP.NE.AND P1, PT, R152, UR14, PT ;  /* 0x0000000e98007c0c */ /* 0x000fe2000bf25270 */
[----:B------:R-:W-:Y:S01]  /*06c0*/  VOTEU.ALL UP0, P0 ;  /* 0x00000000003f7886 */ /* 0x000fe20000000000 */
[----:B------:R-:W-:Y:S01]  /*06d0*/  ULDC UR8, c[0x0][0x144] ;  /* 0x0000510000087ab9 */ /* 0x000fe20000000800 */
[----:B------:R-:W-:Y:S01]  /*06e0*/  LOP3.LUT P0, RZ, R3, 0x7, RZ, 0xc0, !PT ;  /* 0x0000000703ff7812 */ /* 0x000fe2000780c0ff */
[----:B------:R-:W-:-:S03]  /*06f0*/  UIMAD UR8, UR8, UR6, UR13 ;  /* 0x00000006080872a4 */ /* 0x000fc6000f8e020d */
[----:B------:R-:W-:-:S03]  /*0700*/  ISETP.LT.U32.AND P0, PT, R152, 0x8, !P0 ;  /* 0x000000089800780c */ /* 0x000fc60004701070 */
[----:B------:R-:W-:Y:S01]  /*0710*/  ISETP.EQ.OR P1, PT, RZ, UR8, !P1 ;  /* 0x00000008ff007c0c */ /* 0x000fe2000cf22670 */
[----:B------:R-:W0:Y:S02]  /*0720*/  FENCE.VIEW.ASYNC.S ;  /* 0x00000000000073c6 */ /* 0x000e240000000000 */
[----:B0-----:R0:W1:Y:S01]  /*0730*/  @!UP0 SYNCS.EXCH.64 URZ, [UR7+0x40], UR4 ;  /* 0x00004004073f85b2 */ /* 0x0010620008000100 */
[----:B------:R-:W-:-:S04]  /*0740*/  PLOP3.LUT P0, PT, P0, P1, PT, 0x80, 0x0 ;  /* 0x000000000000781c */ /* 0x000fc80000703070 */
[----:B------:R-:W-:Y:S01]  /*0750*/  P2R R17, PR, RZ, 0x1 ;  /* 0x00000001ff117803 */ /* 0x000fe20000000000 */
[----:B------:R0:W2:Y:S01]  /*0760*/  @!UP1 SYNCS.EXCH.64 URZ, [UR7+0x48], UR4 ;  /* 0x00004804073f95b2 */ /* 0x0000a20008000100 */
[----:B------:R-:W-:Y:S01]  /*0770*/  NOP ;  /* 0x0000000000007918 */ /* 0x000fe20000000000 */
[----:B------:R-:W-:Y:S06]  /*0780*/  @!P3 BRA `(.L_x_3) ;  /* 0x000000000008b947 */ /* 0x000fec0003800000 */
[----:B-1234-:R-:W-:Y:S01]  /*0790*/  UCGABAR_ARV ;  /* 0x00000000000079c7 */ /* 0x01efe20008000000 */
[----:B------:R-:W-:Y:S05]  /*07a0*/  BRA `(.L_x_4) ;  /* 0x0000000000047947 */ /* 0x000fea0003800000 */
.L_x_3:
[----:B-1234-:R-:W-:Y:S01]  /*07b0*/  NOP ;  /* 0x0000000000007918 */ /* 0x01efe20000000000 */
.L_x_4:
[----:B0-----:R-:W-:Y:S01]  /*07c0*/  ULDC UR4, c[0x0][0x65c] ;  /* 0x0001970000047ab9 */ /* 0x001fe20000000800 */
[----:B------:R-:W-:Y:S01]  /*07d0*/  UMOV UR5, URZ ;  /* 0x0000003f00057c82 */ /* 0x000fe20008000000 */
[----:B------:R-:W-:-:S03]  /*07e0*/  UISETP.NE.AND UP0, UPT, UR4, 0x1, UPT ;  /* 0x000000010400788c */ /* 0x000fc6000bf05270 */
[----:B------:R-:W-:Y:S01]  /*07f0*/  UMOV UR4, UR13 ;  /* 0x0000000d00047c82 */ /* 0x000fe20008000000 */
[----:B------:R-:W-:Y:S02]  /*0800*/  UP2UR UR45, UPR, URZ, 0x1 ;  /* 0x000000013f2d7883 */ /* 0x000fe40008000000 */
[----:B------:R-:W-:Y:S02]  /*0810*/  PLOP3.LUT P0, PT, PT, PT, UP0, 0x80, 0x0 ;  /* 0x000000000000781c */ /* 0x000fe40003f0f008 */
[----:B------:R-:W-:Y:S02]  /*0820*/  PLOP3.LUT P1, PT, PT, PT, UP0, 0x80, 0x0 ;  /* 0x000000000000781c */ /* 0x000fe40003f2f008 */
[----:B------:R-:W-:Y:S01]  /*0830*/  PLOP3.LUT P5, PT, PT, PT, UP0, 0x80, 0x0 ;  /* 0x000000000000781c */ /* 0x000fe20003faf008 */
[----:B------:R-:W-:Y:S01]  /*0840*/  @UP0 ULDC UR14, c[0x0][0x10] ;  /* 0x00000400000e0ab9 */ /* 0x000fe20000000800 */
[----:B------:R-:W-:Y:S01]  /*0850*/  @UP0 UMOV UR6, UR10 ;  /* 0x0000000a00060c82 */ /* 0x000fe20008000000 */
[----:B------:R-:W-:Y:S01]  /*0860*/  @UP0 UMOV UR7, URZ ;  /* 0x0000003f00070c82 */ /* 0x000fe20008000000 */
[----:B------:R-:W-:Y:S01]  /*0870*/  PLOP3.LUT P4, PT, PT, PT, UP0, 0x80, 0x0 ;  /* 0x000000000000781c */ /* 0x000fe20003f8f008 */
[----:B------:R-:W-:-:S03]  /*0880*/  @UP0 UIMAD.WIDE.U32 UR14, UR13, UR14, UR6 ;  /* 0x0000000e0d0e02a5 */ /* 0x000fc6000f8e0006 */
[----:B------:R-:W-:Y:S01]  /*0890*/  @!UP0 ULDC UR7, c[0x0][0xc] ;  /* 0x0000030000078ab9 */ /* 0x000fe20000000800 */
[----:B------:R-:W-:Y:S01]  /*08a0*/  @UP0 UMOV UR6, URZ ;  /* 0x0000003f00060c82 */ /* 0x000fe20008000000 */
[----:B------:R-:W-:Y:S01]  /*08b0*/  @!UP0 UIMAD.WIDE.U32 UR4, UR10, UR7, UR4 ;  /* 0x000000070a0482a5 */ /* 0x000fe2000f8e0004 */
[----:B------:R-:W-:Y:S01]  /*08c0*/  IMAD.U32 R2, RZ, RZ, UR14 ;  /* 0x0000000eff027e24 */ /* 0x000fe2000f8e00ff */
[----:B------:R-:W-:Y:S02]  /*08d0*/  @UP0 UIADD3 UR6, UR15, UR6, URZ ;  /* 0x000000060f060290 */ /* 0x000fe4000fffe03f */
[----:B------:R-:W-:Y:S02]  /*08e0*/  IMAD.U32 R3, RZ, RZ, UR15 ;  /* 0x0000000fff037e24 */ /* 0x000fe4000f8e00ff */
[----:B------:R-:W-:Y:S02]  /*08f0*/  @P0 IMAD.MOV.U32 R7, RZ, RZ, R2 ;  /* 0x000000ffff070224 */ /* 0x000fe400078e0002 */
[----:B------:R-:W-:Y:S01]  /*0900*/  IMAD.U32 R2, RZ, RZ, UR4 ;  /* 0x00000004ff027e24 */ /* 0x000fe2000f8e00ff */
[----:B------:R-:W-:Y:S01]  /*0910*/  @P1 MOV R6, UR6 ;  /* 0x0000000600061c02 */ /* 0x000fe20008000f00 */
[----:B------:R-:W-:-:S02]  /*0920*/  IMAD.U32 R5, RZ, RZ, UR5 ;  /* 0x00000005ff057e24 */ /* 0x000fc4000f8e00ff */
[----:B------:R-:W-:Y:S01]  /*0930*/  IMAD.U32 R3, RZ, RZ, UR5 ;  /* 0x00000005ff037e24 */ /* 0x000fe2000f8e00ff */
[----:B------:R-:W-:Y:S01]  /*0940*/  @!P4 MOV R7, R2 ;  /* 0x000000020007c202 */ /* 0x000fe20000000f00 */
[----:B------:R-:W-:Y:S02]  /*0950*/  @!P5 IMAD.MOV.U32 R6, RZ, RZ, R5 ;  /* 0x000000ffff06d224 */ /* 0x000fe400078e0005 */
[----:B------:R-:W-:-:S03]  /*0960*/  IMAD.U32 R4, RZ, RZ, UR4 ;  /* 0x00000004ff047e24 */ /* 0x000fc6000f8e00ff */
[----:B------:R0:W-:Y:S04]  /*0970*/  STL [R1+0x200], R6 ;  /* 0x0002000601007387 */ /* 0x0001e80000100800 */
[----:B------:R0:W-:Y:S01]  /*0980*/  STL [R1+0x204], R7 ;  /* 0x0002040701007387 */ /* 0x0001e20000100800 */
[----:B------:R-:W-:Y:S05]  /*0990*/  @!P3 BRA `(.L_x_5) ;  /* 0x00000000000cb947 */ /* 0x000fea0003800000 */
[----:B------:R-:W-:Y:S01]  /*09a0*/  UCGABAR_WAIT ;  /* 0x0000000000007dc7 */ /* 0x000fe20008000000 */
[----:B------:R-:W-:Y:S01]  /*09b0*/  CCTL.IVALL ;  /* 0x00000000ff00798f */ /* 0x000fe20002000000 */
[----:B------:R-:W-:Y:S05]  /*09c0*/  BRA `(.L_x_6) ;  /* 0x0000000000047947 */ /* 0x000fea0003800000 */
.L_x_5:
[----:B------:R-:W-:Y:S06]  /*09d0*/  BAR.SYNC.DEFER_BLOCKING 0x0 ;  /* 0x0000000000007b1d */ /* 0x000fec0000010000 */
.L_x_6:
[----:B------:R-:W-:Y:S05]  /*09e0*/  @!P2 BRA `(.L_x_7) ;  /* 0x000001a00028a947 */ /* 0x000fea0003800000 */
[----:B------:R-:W-:-:S06]  /*09f0*/  UISETP.GT.U32.AND UP0, UPT, UR16, 0x1, UPT ;  /* 0x000000011000788c */ /* 0x000fcc000bf04070 */
[----:B------:R-:W-:-:S13]  /*0a00*/  PLOP3.LUT P0, PT, PT, PT, UP0, 0x80, 0x0 ;  /* 0x000000000000781c */ /* 0x000fda0003f0f008 */
[----:B------:R-:W-:Y:S05]  /*0a10*/  @P0 EXIT ;  /* 0x000000000000094d */ /* 0x000fea0003800000 */
[----:B------:R-:W-:Y:S01]  /*0a20*/  ULDC.64 UR4, c[0x0][0x650] ;  /* 0x0001940000047ab9 */ /* 0x000fe20000000a00 */
[----:B------:R-:W-:Y:S01]  /*0a30*/  UMOV UR41, 0xffffffff ;  /* 0xffffffff00297882 */ /* 0x000fe20000000000 */
[----:B------:R-:W-:Y:S01]  /*0a40*/  ISETP.GE.U32.AND P0, PT, R7, UR4, PT ;  /* 0x0000000407007c0c */ /* 0x000fe2000bf06070 */
[----:B------:R-:W-:Y:S01]  /*0a50*/  UMOV UR42, 0xffffffff ;  /* 0xffffffff002a7882 */ /* 0x000fe20000000000 */
[----:B------:R-:W-:Y:S01]  /*0a60*/  UMOV UR43, 0xffffffff ;  /* 0xffffffff002b7882 */ /* 0x000fe20000000000 */
[----:B------:R-:W-:Y:S02]  /*0a70*/  PRMT R0, RZ, 0x7610, R0 ;  /* 0x00007610ff007816 */ /* 0x000fe40000000000 */
[----:B------:R-:W-:-:S13]  /*0a80*/  ISETP.GE.U32.AND.EX P0, PT, R6, UR5, PT, P0 ;  /* 0x0000000506007c0c */ /* 0x000fda000bf06100 */
[----:B------:R-:W-:Y:S05]  /*0a90*/  @P0 BRA `(.L_x_8) ;  /* 0x0000000400480947 */ /* 0x000fea0003800000 */
[----:B------:R-:W-:Y:S01]  /*0aa0*/  ULDC.64 UR16, c[0x0][0x628] ;  /* 0x00018a0000107ab9 */ /* 0x000fe20000000a00 */
[C---:B------:R-:W-:Y:S01]  /*0ab0*/  R2UR UR19, R7.reuse ;  /* 0x00000000071372ca */ /* 0x040fe200000e0000 */
[----:B------:R-:W-:Y:S01]  /*0ac0*/  ULDC UR18, c[0x0][0x630] ;  /* 0x00018c0000127ab9 */ /* 0x000fe20000000800 */
[----:B------:R-:W-:Y:S02]  /*0ad0*/  ISETP.NE.U32.AND P0, PT, RZ, UR16, PT ;  /* 0x00000010ff007c0c */ /* 0x000fe4000bf05070 */
[----:B------:R-:W-:Y:S02]  /*0ae0*/  R2UR UR4, R7 ;  /* 0x00000000070472ca */ /* 0x000fe400000e0000 */
[----:B------:R-:W-:Y:S02]  /*0af0*/  ISETP.NE.AND.EX P0, PT, RZ, UR17, PT, P0 ;  /* 0x00000011ff007c0c */ /* 0x000fe4000bf05300 */
[----:B------:R-:W-:-:S11]  /*0b00*/  R2UR UR5, R6 ;  /* 0x00000000060572ca */ /* 0x000fd600000e0000 */
[----:B------:R-:W-:Y:S05]  /*0b10*/  @!P0 BRA `(.L_x_9) ;  /* 0x0000000000308947 */ /* 0x000fea0003800000 */
[----:B------:R-:W-:Y:S01]  /*0b20*/  R2UR UR4, R7 ;  /* 0x00000000070472ca */ /* 0x000fe200000e0000 */
[----:B------:R-:W-:Y:S01]  /*0b30*/  ULDC UR9, c[0x0][0x634] ;  /* 0x00018d0000097ab9 */ /* 0x000fe20000000800 */
[----:B------:R-:W-:-:S11]  /*0b40*/  R2UR UR13, R6 ;  /* 0x00000000060d72ca */ /* 0x000fd600000e0000 */
[----:B------:R-:W-:-:S04]  /*0b50*/  UIADD3 UR9, UP0, UR4, UR9, URZ ;  /* 0x0000000904097290 */ /* 0x000fc8000ff1e03f */
[----:B------:R-:W-:-:S04]  /*0b60*/  UIADD3.X UR13, URZ, UR13, URZ, UP0, !UPT ;  /* 0x0000000d3f0d7290 */ /* 0x000fc800087fe43f */
[----:B------:R-:W-:-:S04]  /*0b70*/  UIMAD.WIDE.U32 UR4, UR13, UR16, URZ ;  /* 0x000000100d0472a5 */ /* 0x000fc8000f8e003f */
[----:B------:R-:W-:Y:S02]  /*0b80*/  UIMAD.WIDE.U32 UR6, UP0, UR9, UR17, UR4 ;  /* 0x00000011090672a5 */ /* 0x000fe4000f800004 */
[----:B------:R-:W-:Y:S02]  /*0b90*/  UIMAD.WIDE.U32 UR4, UR9, UR16, URZ ;  /* 0x00000010090472a5 */ /* 0x000fe4000f8e003f */
[----:B------:R-:W-:Y:S02]  /*0ba0*/  UIADD3.X UR15, URZ, URZ, URZ, UP0, !UPT ;  /* 0x0000003f3f0f7290 */ /* 0x000fe400087fe43f */
[----:B------:R-:W-:Y:S01]  /*0bb0*/  UIADD3 URZ, UP0, UR5, UR6, URZ ;  /* 0x00000006053f7290 */ /* 0x000fe2000ff1e03f */
[----:B------:R-:W-:-:S03]  /*0bc0*/  UMOV UR14, UR7 ;  /* 0x00000007000e7c82 */ /* 0x000fc60008000000 */
[----:B------:R-:W-:-:S12]  /*0bd0*/  UIMAD.WIDE.U32.X UR4, UR13, UR17, UR14, UP0 ;  /* 0x000000110d0472a5 */ /* 0x000fd800080e040e */
.L_x_9:
[----:B------:R-:W-:Y:S01]  /*0be0*/  USHF.R.U64 UR43, UR4, UR18, UR5 ;  /* 0x00000012042b7299 */ /* 0x000fe20008001205 */
[----:B------:R-:W-:Y:S01]  /*0bf0*/  R2UR UR7, R6 ;  /* 0x00000000060772ca */ /* 0x000fe200000e0000 */
[----:B------:R-:W-:Y:S02]  /*0c00*/  USHF.R.U32.HI UR4, URZ, UR18, UR5 ;  /* 0x000000123f047299 */ /* 0x000fe40008011605 */
[----:B------:R-:W-:Y:S01]  /*0c10*/  UIADD3 UR5, UP0, URZ, -UR43, URZ ;  /* 0x8000002b3f057290 */ /* 0x000fe2000ff1e03f */
[----:B------:R-:W-:Y:S01]  /*0c20*/  ULDC.64 UR14, c[0x0][0x620] ;  /* 0x00018800000e7ab9 */ /* 0x000fe20000000a00 */
[----:B------:R-:W-:Y:S02]  /*0c30*/  UMOV UR6, UR19 ;  /* 0x0000001300067c82 */ /* 0x000fe40008000000 */
[----:B------:R-:W-:Y:S01]  /*0c40*/  UIADD3.X UR4, URZ, ~UR4, URZ, UP0, !UPT ;  /* 0x800000043f047290 */ /* 0x000fe200087fe43f */
[----:B------:R-:W-:Y:S01]  /*0c50*/  ULDC UR9, c[0x0][0x618] ;  /* 0x0001860000097ab9 */ /* 0x000fe20000000800 */
[----:B------:R-:W-:-:S02]  /*0c60*/  UIMAD UR12, UR11, UR12, UR10 ;  /* 0x0000000c0b0c72a4 */ /* 0x000fc4000f8e020a */
[----:B------:R-:W-:Y:S02]  /*0c70*/  UIMAD UR4, UR4, UR14, URZ ;  /* 0x0000000e040472a4 */ /* 0x000fe4000f8e023f */
[----:B------:R-:W-:Y:S02]  /*0c80*/  UIMAD.WIDE.U32 UR6, UR5, UR14, UR6 ;  /* 0x0000000e050672a5 */ /* 0x000fe4000f8e0006 */
[----:B------:R-:W-:Y:S01]  /*0c90*/  UIMAD UR4, UR5, UR15, UR4 ;  /* 0x0000000f050472a4 */ /* 0x000fe2000f8e0204 */
[----:B------:R-:W-:Y:S01]  /*0ca0*/  ULDC UR10, c[0x0][0x608] ;  /* 0x00018200000a7ab9 */ /* 0x000fe20000000800 */
[----:B------:R-:W-:Y:S02]  /*0cb0*/  ULDC UR18, c[0x0][0x658] ;  /* 0x0001960000127ab9 */ /* 0x000fe40000000800 */
[----:B------:R-:W-:Y:S01]  /*0cc0*/  UIADD3 UR7, UR7, UR4, URZ ;  /* 0x0000000407077290 */ /* 0x000fe2000fffe03f */
[----:B------:R-:W-:Y:S02]  /*0cd0*/  UMOV UR11, 0xffffffff ;  /* 0xffffffff000b7882 */ /* 0x000fe40000000000 */
[----:B------:R-:W-:Y:S01]  /*0ce0*/  ULDC.64 UR4, c[0x0][0x640] ;  /* 0x0001900000047ab9 */ /* 0x000fe20000000a00 */
[----:B------:R-:W-:Y:S01]  /*0cf0*/  USHF.R.U64 UR16, UR6, UR9, UR7 ;  /* 0x0000000906107299 */ /* 0x000fe20008001207 */
[----:B------:R-:W-:Y:S01]  /*0d00*/  ISETP.NE.U32.AND P0, PT, RZ, UR4, PT ;  /* 0x00000004ff007c0c */ /* 0x000fe2000bf05070 */
[----:B------:R-:W-:-:S02]  /*0d10*/  USHF.R.U32.HI UR7, URZ, UR9, UR7 ;  /* 0x000000093f077299 */ /* 0x000fc40008011607 */
[----:B------:R-:W-:Y:S01]  /*0d20*/  USHF.L.U32 UR6, UR11, UR18, URZ ;  /* 0x000000120b067299 */ /* 0x000fe2000800063f */
[----:B------:R-:W-:Y:S01]  /*0d30*/  ISETP.NE.AND.EX P0, PT, RZ, UR5, PT, P0 ;  /* 0x00000005ff007c0c */ /* 0x000fe2000bf05300 */
[----:B------:R-:W-:Y:S02]  /*0d40*/  USHF.R.U64 UR22, UR16, UR10, UR7 ;  /* 0x0000000a10167299 */ /* 0x000fe40008001207 */
[----:B------:R-:W-:Y:S02]  /*0d50*/  USHF.R.U32.HI UR7, URZ, UR10, UR7 ;  /* 0x0000000a3f077299 */ /* 0x000fe40008011607 */
[----:B------:R-:W-:Y:S02]  /*0d60*/  UISETP.NE.AND UP1, UPT, UR45, URZ, UPT ;  /* 0x0000003f2d00728c */ /* 0x000fe4000bf25270 */
[----:B------:R-:W-:Y:S01]  /*0d70*/  USHF.R.U64 UR23, UR22, UR18, UR7 ;  /* 0x0000001216177299 */ /* 0x000fe20008001207 */
[----:B------:R-:W-:Y:S01]  /*0d80*/  ULDC UR17, c[0x0][0x600] ;  /* 0x0001800000117ab9 */ /* 0x000fe20000000800 */
[----:B------:R-:W-:-:S02]  /*0d90*/  ULOP3.LUT UR13, URZ, UR6, URZ, 0x33, !UPT ;  /* 0x000000063f0d7292 */ /* 0x000fc4000f8e333f */
[----:B------:R-:W-:Y:S02]  /*0da0*/  UIADD3 UR15, UR17, -0x1, URZ ;  /* 0xffffffff110f7890 */ /* 0x000fe4000fffe03f */
[----:B------:R-:W-:Y:S02]  /*0db0*/  USEL UR12, UR8, UR12, !UP1 ;  /* 0x0000000c080c7287 */ /* 0x000fe4000c800000 */
[----:B------:R-:W-:Y:S01]  /*0dc0*/  USHF.R.U32.HI UR7, URZ, UR18, UR7 ;  /* 0x000000123f077299 */ /* 0x000fe20008011607 */
[----:B------:R-:W-:Y:S01]  /*0dd0*/  ULDC UR19, c[0x0][0x648] ;  /* 0x0001920000137ab9 */ /* 0x000fe20000000800 */
[----:B------:R-:W-:Y:S01]  /*0de0*/  ULDC UR20, c[0x0][0x638] ;  /* 0x00018e0000147ab9 */ /* 0x000fe20000000800 */
[----:B------:R-:W-:Y:S01]  /*0df0*/  UMOV UR21, 0x1 ;  /* 0x0000000100157882 */ /* 0x000fe20000000000 */
[----:B------:R-:W-:Y:S01]  /*0e00*/  UMOV UR6, UR23 ;  /* 0x0000001700067c82 */ /* 0x000fe20008000000 */
[----:B------:R-:W-:Y:S07]  /*0e10*/  @!P0 BRA `(.L_x_10) ;  /* 0x0000000000308947 */ /* 0x000fee0003800000 */
[----:B------:R-:W-:Y:S02]  /*0e20*/  ULDC UR10, c[0x0][0x64c] ;  /* 0x00019300000a7ab9 */ /* 0x000fe40000000800 */
        /* <DEDUP_REMOVED lines=8> */
[----:B------:R-:W-:-:S07]  /*0eb0*/  UIMAD.WIDE.U32.X UR4, UR14, UR5, UR10, UP0 ;  /* 0x000000050e0472a5 */ /* 0x000fce00080e040a */
[----:B------:R-:W-:Y:S01]  /*0ec0*/  UMOV UR6, UR4 ;  /* 0x0000000400067c82 */ /* 0x000fe20008000000 */
[----:B------:R-:W-:-:S05]  /*0ed0*/  UMOV UR7, UR5 ;  /* 0x0000000500077c82 */ /* 0x000fca0008000000 */
.L_x_10:
[----:B------:R-:W-:Y:S01]  /*0ee0*/  USHF.R.U64 UR5, UR6, UR19, UR7 ;  /* 0x0000001306057299 */ /* 0x000fe20008001207 */
[----:B------:R-:W-:Y:S01]  /*0ef0*/  IMAD.MOV.U32 R0, RZ, RZ, 0x1 ;  /* 0x00000001ff007424 */ /* 0x000fe200078e00ff */
[----:B------:R-:W-:Y:S02]  /*0f00*/  USHF.L.U32 UR4, UR21, UR18, URZ ;  /* 0x0000001215047299 */ /* 0x000fe4000800063f */
[----:B------:R-:W-:Y:S02]  /*0f10*/  ULOP3.LUT UR13, UR22, UR13, URZ, 0xc0, !UPT ;  /* 0x0000000d160d7292 */ /* 0x000fe4000f8ec03f */
[----:B------:R-:W-:Y:S02]  /*0f20*/  UIADD3 UR6, -UR5, URZ, URZ ;  /* 0x0000003f05067290 */ /* 0x000fe4000fffe13f */
[----:B------:R-:W-:Y:S02]  /*0f30*/  UIMAD UR13, UR4, UR5, UR13 ;  /* 0x00000005040d72a4 */ /* 0x000fe4000f8e020d */
[----:B------:R-:W-:-:S02]  /*0f40*/  ULOP3.LUT UR15, UR16, UR15, URZ, 0xc0, !UPT ;  /* 0x0000000f100f7292 */ /* 0x000fc4000f8ec03f */
[----:B------:R-:W-:Y:S01]  /*0f50*/  UIMAD UR4, UR6, UR20, UR23 ;  /* 0x00000014060472a4 */ /* 0x000fe2000f8e0217 */
[----:B------:R-:W-:Y:S01]  /*0f60*/  ULDC UR5, c[0x0][0x610] ;  /* 0x0001840000057ab9 */ /* 0x000fe20000000800 */
[----:B------:R-:W-:Y:S02]  /*0f70*/  UISETP.NE.AND UP0, UPT, UR45, URZ, UPT ;  /* 0x0000003f2d00728c */ /* 0x000fe4000bf05270 */
[----:B------:R-:W-:Y:S02]  /*0f80*/  UIMAD UR12, UR13, UR5, UR12 ;  /* 0x000000050d0c72a4 */ /* 0x000fe4000f8e020c */
[----:B------:R-:W-:-:S04]  /*0f90*/  UIMAD UR4, UR4, UR17, UR15 ;  /* 0x00000011040472a4 */ /* 0x000fc8000f8e020f */
[----:B------:R-:W-:Y:S02]  /*0fa0*/  USEL UR42, UR4, UR12, !UP0 ;  /* 0x0000000c042a7287 */ /* 0x000fe4000c000000 */
[----:B------:R-:W-:-:S12]  /*0fb0*/  USEL UR41, UR12, UR4, !UP0 ;  /* 0x000000040c297287 */ /* 0x000fd8000c000000 */
.L_x_8:
[----:B------:R-:W-:-:S08]  /*0fc0*/  NOP ;  /* 0x0000000000007918 */ /* 0x000fd00000000000 */
[----:B------:R-:W1:Y:S02]  /*0fd0*/  USETMAXREG.TRY_ALLOC.CTAPOOL UP0, 0xf0 ;  /* 0x000000f0000079c8 */ /* 0x000e640008000600 */
[----:B-1----:R-:W-:-:S13]  /*0fe0*/  PLOP3.LUT P0, PT, PT, PT, UP0, 0x80, 0x0 ;  /* 0x000000000000781c */ /* 0x002fda0003f0f008 */
[----:B------:R-:W-:Y:S05]  /*0ff0*/  @!P0 BRA `(.L_x_8) ;  /* 0xfffffffc00f08947 */ /* 0x000fea000383ffff */
[----:B------:R-:W-:Y:S01]  /*1000*/  ULDC.64 UR4, c[0x0][0x598] ;  /* 0x0001660000047ab9 */ /* 0x000fe20000000a00 */
[----:B------:R-:W-:Y:S01]  /*1010*/  ULDC.64 UR36, c[0x0][0x208] ;  /* 0x0000820000247ab9 */ /* 0x000fe20000000a00 */
[----:B------:R-:W-:-:S04]  /*1020*/  ISETP.NE.U32.AND P0, PT, RZ, UR4, PT ;  /* 0x00000004ff007c0c */ /* 0x000fc8000bf05070 */
[----:B------:R-:W-:-:S13]  /*1030*/  ISETP.NE.AND.EX P0, PT, RZ, UR5, PT, P0 ;  /* 0x00000005ff007c0c */ /* 0x000fda000bf05300 */
[----:B------:R-:W-:Y:S05]  /*1040*/  @!P0 BRA `(.L_x_11) ;  /* 0x00000000001c8947 */ /* 0x000fea0003800000 */
[----:B------:R-:W1:Y:S02]  /*1050*/  LDC.64 R2, c[0x0][0x598] ;  /* 0x00016600ff027b82 */ /* 0x000e640000000a00 */
[----:B-1----:R-:W2:Y:S02]  /*1060*/  LDG.E.64 R2, desc[UR36][R2.64] ;  /* 0x0000002402027981 */ /* 0x002ea4000c1e1b00 */
[----:B--2---:R-:W-:-:S04]  /*1070*/  ISETP.NE.U32.AND P0, PT, R2, RZ, PT ;  /* 0x000000ff0200720c */ /* 0x004fc80003f05070 */
[----:B------:R-:W-:-:S13]  /*1080*/  ISETP.NE.AND.EX P0, PT, R3, RZ, PT, P0 ;  /* 0x000000ff0300720c */ /* 0x000fda0003f05300 */
[----:B------:R-:W-:Y:S05]  /*1090*/  @!P0 BRA `(.L_x_11) ;  /* 0x0000000000088947 */ /* 0x000fea0003800000 */
[----:B------:R1:W5:Y:S01]  /*10a0*/  LD.E R2, desc[UR36][R2.64] ;  /* 0x0000002402027980 */ /* 0x000362000c101900 */
[----:B------:R-:W-:Y:S05]  /*10b0*/  BRA `(.L_x_12) ;  /* 0x0000000000247947 */ /* 0x000fea0003800000 */
.L_x_11:
[----:B------:R-:W-:Y:S02]  /*10c0*/  ULDC.64 UR4, c[0x0][0x588] ;  /* 0x0001620000047ab9 */ /* 0x000fe40000000a00 */
[----:B------:R-:W-:-:S04]  /*10d0*/  ISETP.NE.U32.AND P0, PT, RZ, UR4, PT ;  /* 0x00000004ff007c0c */ /* 0x000fc8000bf05070 */
[----:B------:R-:W-:-:S13]  /*10e0*/  ISETP.NE.AND.EX P0, PT, RZ, UR5, PT, P0 ;  /* 0x00000005ff007c0c */ /* 0x000fda000bf05300 */
[----:B------:R-:W-:Y:S05]  /*10f0*/  @!P0 BRA `(.L_x_13) ;  /* 0x00000000000c8947 */ /* 0x000fea0003800000 */
[----:B------:R-:W1:Y:S02]  /*1100*/  LDC.64 R2, c[0x0][0x588] ;  /* 0x00016200ff027b82 */ /* 0x000e640000000a00 */
[----:B-1----:R2:W5:Y:S01]  /*1110*/  LDG.E R2, desc[UR36][R2.64] ;  /* 0x0000002402027981 */ /* 0x002562000c1e1900 */
[----:B------:R-:W-:Y:S05]  /*1120*/  BRA `(.L_x_12) ;  /* 0x0000000000087947 */ /* 0x000fea0003800000 */
.L_x_13:
[----:B------:R-:W-:Y:S02]  /*1130*/  ULDC UR4, c[0x0][0x580] ;  /* 0x0001600000047ab9 */ /* 0x000fe40000000800 */
[----:B------:R-:W-:-:S07]  /*1140*/  IMAD.U32 R2, RZ, RZ, UR4 ;  /* 0x00000004ff027e24 */ /* 0x000fce000f8e00ff */
.L_x_12:
[----:B------:R-:W-:Y:S02]  /*1150*/  ULDC.64 UR4, c[0x0][0x5a0] ;  /* 0x0001680000047ab9 */ /* 0x000fe40000000a00 */
[----:B------:R-:W-:-:S04]  /*1160*/  ISETP.NE.U32.AND P0, PT, RZ, UR4, PT ;  /* 0x00000004ff007c0c */ /* 0x000fc8000bf05070 */
[----:B------:R-:W-:-:S13]  /*1170*/  ISETP.NE.AND.EX P0, PT, RZ, UR5, PT, P0 ;  /* 0x00000005ff007c0c */ /* 0x000fda000bf05300 */
[----:B------:R-:W-:Y:S05]  /*1180*/  @!P0 BRA `(.L_x_14) ;  /* 0x00000000001c8947 */ /* 0x000fea0003800000 */
[----:B------:R-:W3:Y:S02]  /*1190*/  LDC.64 R4, c[0x0][0x5a0] ;  /* 0x00016800ff047b82 */ /* 0x000ee40000000a00 */
[----:B---3--:R-:W3:Y:S02]  /*11a0*/  LDG.E.64 R4, desc[UR36][R4.64] ;  /* 0x0000002404047981 */ /* 0x008ee4000c1e1b00 */
[----:B---3--:R-:W-:-:S04]  /*11b0*/  ISETP.NE.U32.AND P0, PT, R4, RZ, PT ;  /* 0x000000ff0400720c */ /* 0x008fc80003f05070 */
[----:B------:R-:W-:-:S13]  /*11c0*/  ISETP.NE.AND.EX P0, PT, R5, RZ, PT, P0 ;  /* 0x000000ff0500720c */ /* 0x000fda0003f05300 */
[----:B------:R-:W-:Y:S05]  /*11d0*/  @!P0 BRA `(.L_x_14) ;  /* 0x0000000000088947 */ /* 0x000fea0003800000 */
[----:B------:R3:W5:Y:S01]  /*11e0*/  LD.E R16, desc[UR36][R4.64] ;  /* 0x0000002404107980 */ /* 0x000762000c101900 */
[----:B------:R-:W-:Y:S05]  /*11f0*/  BRA `(.L_x_15) ;  /* 0x0000000000247947 */ /* 0x000fea0003800000 */
.L_x_14:
[----:B------:R-:W-:Y:S02]  /*1200*/  ULDC.64 UR4, c[0x0][0x590] ;  /* 0x0001640000047ab9 */ /* 0x000fe40000000a00 */
[----:B------:R-:W-:-:S04]  /*1210*/  ISETP.NE.U32.AND P0, PT, RZ, UR4, PT ;  /* 0x00000004ff007c0c */ /* 0x000fc8000bf05070 */
[----:B------:R-:W-:-:S13]  /*1220*/  ISETP.NE.AND.EX P0, PT, RZ, UR5, PT, P0 ;  /* 0x00000005ff007c0c */ /* 0x000fda000bf05300 */
[----:B------:R-:W-:Y:S05]  /*1230*/  @!P0 BRA `(.L_x_16) ;  /* 0x00000000000c8947 */ /* 0x000fea0003800000 */
[----:B------:R-:W3:Y:S02]  /*1240*/  LDC.64 R4, c[0x0][0x590] ;  /* 0x00016400ff047b82 */ /* 0x000ee40000000a00 */
[----:B---3--:R4:W5:Y:S01]  /*1250*/  LDG.E R16, desc[UR36][R4.64] ;  /* 0x0000002404107981 */ /* 0x008962000c1e1900 */
[----:B------:R-:W-:Y:S05]  /*1260*/  BRA `(.L_x_15) ;  /* 0x0000000000087947 */ /* 0x000fea0003800000 */
.L_x_16:
[----:B------:R-:W-:Y:S02]  /*1270*/  ULDC UR4, c[0x0][0x584] ;  /* 0x0001610000047ab9 */ /* 0x000fe40000000800 */
[----:B------:R-:W-:-:S07]  /*1280*/  IMAD.U32 R16, RZ, RZ, UR4 ;  /* 0x00000004ff107e24 */ /* 0x000fce000f8e00ff */
.L_x_15:
[----:B------:R-:W-:-:S13]  /*1290*/  LOP3.LUT P0, RZ, R0, 0xff, RZ, 0xc0, !PT ;  /* 0x000000ff00ff7812 */ /* 0x000fda000780c0ff */
[----:B------:R-:W-:Y:S05]  /*12a0*/  @!P0 EXIT ;  /* 0x000000000000894d */ /* 0x000fea0003800000 */
[----:B------:R-:W-:Y:S01]  /*12b0*/  ULDC UR4, c[0x0][0x28c] ;  /* 0x0000a30000047ab9 */ /* 0x000fe20000000800 */
[----:B------:R-:W-:Y:S01]  /*12c0*/  UMOV UR38, URZ ;  /* 0x0000003f00267c82 */ /* 0x000fe20008000000 */
[----:B------:R-:W-:Y:S01]  /*12d0*/  UIADD3 UR4, UR4, 0x3f, URZ ;  /* 0x0000003f04047890 */ /* 0x000fe2000fffe03f */
[----:B------:R-:W-:-:S03]  /*12e0*/  UMOV UR39, URZ ;  /* 0x0000003f00277c82 */ /* 0x000fc60008000000 */
[----:B------:R-:W-:-:S04]  /*12f0*/  USHF.R.S32.HI UR5, URZ, 0x1f, UR4 ;  /* 0x0000001f3f057899 */ /* 0x000fc80008011404 */
[----:B------:R-:W-:-:S04]  /*1300*/  ULEA.HI UR5, UR5, UR4, URZ, 0x6 ;  /* 0x0000000405057291 */ /* 0x000fc8000f8f303f */
[----:B------:R-:W-:-:S12]  /*1310*/  USHF.R.S32.HI UR44, URZ, 0x6, UR5 ;  /* 0x000000063f2c7899 */ /* 0x000fd80008011405 */
.L_x_546:
[----:B0-----:R-:W0:Y:S01]  /*1320*/  S2R R0, SR_TID.X ;  /* 0x0000000000007919 */ /* 0x001e220000002100 */
[----:B-1----:R-:W1:Y:S01]  /*1330*/  S2UR UR7, SR_CgaCtaId ;  /* 0x00000000000779c3 */ /* 0x002e620000008800 */
[----:B------:R-:W-:Y:S02]  /*1340*/  UMOV UR6, 0x400 ;  /* 0x0000040000067882 */ /* 0x000fe40000000000 */
[----:B-1----:R-:W-:Y:S01]  /*1350*/  ULEA UR6, UR7, UR6, 0x18 ;  /* 0x0000000607067291 */ /* 0x002fe2000f8ec03f */
[----:B0-----:R-:W-:-:S04]  /*1360*/  LOP3.LUT R0, R0, 0x80, RZ, 0xc0, !PT ;  /* 0x0000008000007812 */ /* 0x001fc800078ec0ff */
[----:B------:R-:W-:-:S06]  /*1370*/  SHF.R.U32.HI R0, RZ, 0x7, R0 ;  /* 0x00000007ff007819 */ /* 0x000fcc0000011600 */
[----:B------:R-:W0:Y:S02]  /*1380*/  SHFL.IDX PT, R0, R0, RZ, 0x1f ;  /* 0x00001fff00007589 */ /* 0x000e2400000e0000 */
[----:B0-----:R-:W-:-:S13]  /*1390*/  R2UR UR4, R0 ;  /* 0x00000000000472ca */ /* 0x001fda00000e0000 */
[----:B------:R-:W-:-:S04]  /*13a0*/  ULEA.HI UR5, UR4, UR4, URZ, 0x1 ;  /* 0x0000000404057291 */ /* 0x000fc8000f8f083f */
[----:B------:R-:W-:-:S04]  /*13b0*/  ULOP3.LUT UR5, UR5, 0x7fffe, URZ, 0xc0, !UPT ;  /* 0x0007fffe05057892 */ /* 0x000fc8000f8ec03f */
[----:B------:R-:W-:-:S03]  /*13c0*/  UIADD3 UR5, UR4, -UR5, URZ ;  /* 0x8000000504057290 */ /* 0x000fc6000fffe03f */
[----:B------:R-:W-:Y:S01]  /*13d0*/  ULDC UR4, c[0x0][0x28c] ;  /* 0x0000a30000047ab9 */ /* 0x000fe20000000800 */
[----:B------:R-:W-:Y:S01]  /*13e0*/  ULEA UR5, UR5, UR6, 0xd ;  /* 0x0000000605057291 */ /* 0x000fe2000f8e683f */
[----:B------:R-:W-:-:S03]  /*13f0*/  ISETP.LT.AND P0, PT, RZ, UR4, PT ;  /* 0x00000004ff007c0c */ /* 0x000fc6000bf01270 */
[----:B------:R-:W-:-:S04]  /*1400*/  UIADD3 UR5, UR5, 0x100, URZ ;  /* 0x0000010005057890 */ /* 0x000fc8000fffe03f */
[----:B------:R-:W-:-:S04]  /*1410*/  USHF.R.U32.HI UR5, URZ, 0x4, UR5 ;  /* 0x000000043f057899 */ /* 0x000fc80008011605 */
[----:B------:R-:W-:Y:S02]  /*1420*/  ULOP3.LUT UR46, UR5, 0x3fff, URZ, 0xc0, !UPT ;  /* 0x00003fff052e7892 */ /* 0x000fe4000f8ec03f */
[----:B---3--:R-:W-:Y:S10]  /*1430*/  @P0 BRA `(.L_x_17) ;  /* 0x0000000000400947 */ /* 0x008ff40003800000 */
[----:B------:R-:W-:Y:S01]  /*1440*/  MOV R0, 0x0 ;  /* 0x0000000000007802 */ /* 0x000fe20000000f00 */
[----:B------:R-:W-:Y:S01]  /*1450*/  ULDC.64 UR4, c[0x4][0x68] ;  /* 0x01001a0000047ab9 */ /* 0x000fe20000000a00 */
[----:B------:R-:W-:Y:S01]  /*1460*/  ULDC.64 UR6, c[0x4][0x8] ;  /* 0x0100020000067ab9 */ /* 0x000fe20000000a00 */
[----:B---34-:R-:W-:Y:S01]  /*1470*/  MOV R4, UR4 ;  /* 0x0000000400047c02 */ /* 0x018fe20008000f00 */
[----:B------:R0:W1:Y:S01]  /*1480*/  LDC.64 R14, c[0x4][R0] ;  /* 0x01000000000e7b82 */ /* 0x0000620000000a00 */
[----:B------:R-:W-:Y:S01]  /*1490*/  IMAD.U32 R5, RZ, RZ, UR5 ;  /* 0x00000005ff057e24 */ /* 0x000fe2000f8e00ff */
[----:B------:R-:W-:Y:S01]  /*14a0*/  ULDC.64 UR4, c[0x4][0x70] ;  /* 0x01001c0000047ab9 */ /* 0x000fe20000000a00 */
[----:B------:R-:W-:Y:S01]  /*14b0*/  IMAD.U32 R10, RZ, RZ, UR6 ;  /* 0x00000006ff0a7e24 */ /* 0x000fe2000f8e00ff */
[----:B------:R-:W-:Y:S01]  /*14c0*/  MOV R11, UR7 ;  /* 0x00000007000b7c02 */ /* 0x000fe20008000f00 */
[----:B------:R-:W-:Y:S02]  /*14d0*/  IMAD.U32 R6, RZ, RZ, UR4 ;  /* 0x00000004ff067e24 */ /* 0x000fe4000f8e00ff */
[----:B------:R-:W-:-:S02]  /*14e0*/  IMAD.U32 R7, RZ, RZ, UR5 ;  /* 0x00000005ff077e24 */ /* 0x000fc4000f8e00ff */
[----:B------:R-:W-:Y:S02]  /*14f0*/  IMAD.MOV.U32 R8, RZ, RZ, 0x1e1 ;  /* 0x000001e1ff087424 */ /* 0x000fe400078e00ff */
[----:B------:R-:W-:Y:S02]  /*1500*/  IMAD.MOV.U32 R12, RZ, RZ, 0x1 ;  /* 0x00000001ff0c7424 */ /* 0x000fe400078e00ff */
[----:B0-----:R-:W-:-:S07]  /*1510*/  IMAD.MOV.U32 R13, RZ, RZ, RZ ;  /* 0x000000ffff0d7224 */ /* 0x001fce00078e00ff */
[----:B------:R-:W-:-:S07]  /*1520*/  LEPC R20, `(.L_x_17) ;  /* 0x000000001014794e */ /* 0x000fce0000000000 */
[----:B-12--5:R-:W-:Y:S05]  /*1530*/  CALL.ABS.NOINC R14 ;  /* 0x000000000e007343 */ /* 0x026fea0003c00000 */
.L_x_17:
[----:B------:R-:W-:-:S06]  /*1540*/  ULOP3.LUT UR4, UR40, 0x1, URZ, 0xfc, !UPT ;  /* 0x0000000128047892 */ /* 0x000fcc000f8efc3f */
[----:B------:R-:W-:-:S05]  /*1550*/  IMAD.U32 R0, RZ, RZ, UR4 ;  /* 0x00000004ff007e24 */ /* 0x000fca000f8e00ff */
[----:B------:R-:W-:-:S13]  /*1560*/  ISETP.NE.AND P0, PT, R0, 0x3, PT ;  /* 0x000000030000780c */ /* 0x000fda0003f05270 */
[----:B------:R-:W-:Y:S05]  /*1570*/  @!P0 BRA `(.L_x_18) ;  /* 0x0000000000048947 */ /* 0x000fea0003800000 */
[----:B------:R-:W-:Y:S01]  /*1580*/  BPT.TRAP 0x1 ;  /* 0x000000040000795c */ /* 0x000fe20000300000 */
.L_x_18:
[----:B------:R-:W0:Y:S01]  /*1590*/  S2UR UR5, SR_CgaCtaId ;  /* 0x00000000000579c3 */ /* 0x000e220000008800 */
[----:B------:R-:W-:Y:S01]  /*15a0*/  UMOV UR4, 0x400 ;  /* 0x0000040000047882 */ /* 0x000fe20000000000 */
[----:B---34-:R-:W-:Y:S01]  /*15b0*/  MOV R5, UR39 ;  /* 0x0000002700057c02 */ /* 0x018fe20008000f00 */
[----:B--2---:R-:W-:-:S05]  /*15c0*/  IMAD.U32 R3, RZ, RZ, UR38 ;  /* 0x00000026ff037e24 */ /* 0x004fca000f8e00ff */
[----:B------:R-:W-:Y:S01]  /*15d0*/  SHF.L.U32 R3, R3, 0x1f, RZ ;  /* 0x0000001f03037819 */ /* 0x000fe200000006ff */
[----:B0-----:R-:W-:-:S06]  /*15e0*/  ULEA UR4, UR5, UR4, 0x18 ;  /* 0x0000000405047291 */ /* 0x001fcc000f8ec03f */
[----:B------:R-:W-:-:S04]  /*15f0*/  IMAD.U32 R0, RZ, RZ, UR4 ;  /* 0x00000004ff007e24 */ /* 0x000fc8000f8e00ff */
[----:B------:R-:W-:-:S04]  /*1600*/  IMAD R4, R5, 0x8, R0 ;  /* 0x0000000805047824 */ /* 0x000fc800078e0200 */
[----:B------:R0:W1:Y:S01]  /*1610*/  SYNCS.PHASECHK.TRANS64.TRYWAIT P1, [R4+URZ], R3 ;  /* 0x00000003040075a7 */ /* 0x000062000802017f */
[----:B------:R-:W-:Y:S05]  /*1620*/  @!P0 BRA `(.L_x_19) ;  /* 0x0000000000048947 */ /* 0x000fea0003800000 */
[----:B------:R-:W-:Y:S01]  /*1630*/  BPT.TRAP 0x1 ;  /* 0x000000040000795c */ /* 0x000fe20000300000 */
.L_x_19:
[----:B-1----:R-:W-:Y:S05]  /*1640*/  @P1 BRA `(.L_x_20) ;  /* 0x0000000000081947 */ /* 0x002fea0003800000 */
[----:B------:R-:W1:Y:S02]  /*1650*/  SYNCS.PHASECHK.TRANS64.TRYWAIT P1, [R4+URZ], R3 ;  /* 0x00000003040075a7 */ /* 0x000e64000802017f */
[----:B-1----:R-:W-:Y:S05]  /*1660*/  @!P1 BRA `(.L_x_21) ;  /* 0x000001a800b49947 */ /* 0x002fea0003800000 */
.L_x_20:
[----:B------:R-:W-:-:S04]  /*1670*/  UISETP.LT.AND UP0, UPT, UR44, 0x1, UPT ;  /* 0x000000012c00788c */ /* 0x000fc8000bf01270 */
[----:B------:R-:W-:-:S06]  /*1680*/  USEL UR4, UR44, 0x1, UP0 ;  /* 0x000000012c047887 */ /* 0x000fcc0008000000 */
[----:B01----:R-:W-:Y:S01]  /*1690*/  IMAD.U32 R3, RZ, RZ, UR4 ;  /* 0x00000004ff037e24 */ /* 0x003fe2000f8e00ff */
[----:B------:R-:W-:Y:S05]  /*16a0*/  WARPSYNC.ALL ;  /* 0x0000000000007948 */ /* 0x000fea0003800000 */
[----:B------:R-:W-:-:S04]  /*16b0*/  IADD3 R3, -R3, UR44, RZ ;  /* 0x0000002c03037c10 */ /* 0x000fc8000fffe1ff */
[----:B------:R-:W-:Y:S02]  /*16c0*/  ISETP.GE.AND P1, PT, R3, 0x1, PT ;  /* 0x000000010300780c */ /* 0x000fe40003f26270 */
[----:B------:R-:W-:Y:S01]  /*16d0*/  R2UR UR4, R0 ;  /* 0x00000000000472ca */ /* 0x000fe200000e0000 */
[----:B------:R-:W-:Y:S01]  /*16e0*/  WARPGROUP.ARRIVE ;  /* 0x00000000000079c5 */ /* 0x000fe20000000000 */
[----:B------:R-:W-:Y:S01]  /*16f0*/  UMOV UR9, 0x40000040 ;  /* 0x4000004000097882 */ /* 0x000fe20000000000 */
[----:B------:R-:W-:Y:S01]  /*1700*/  UMOV UR11, 0x40000040 ;  /* 0x40000040000b7882 */ /* 0x000fe20000000000 */
[----:B------:R-:W-:Y:S04]  /*1710*/  STL [R1+0x2c8], R17 ;  /* 0x0002c81101007387 */ /* 0x000fe80000100800 */
[----:B-----5:R0:W-:Y:S04]  /*1720*/  STL [R1+0x2c4], R16 ;  /* 0x0002c41001007387 */ /* 0x0201e80000100800 */
[----:B------:R1:W-:Y:S01]  /*1730*/  STL [R1+0x2c0], R3 ;  /* 0x0002c00301007387 */ /* 0x0003e20000100800 */
[----:B------:R-:W-:-:S03]  /*1740*/  UIADD3 UR4, UR4, 0x18100, URZ ;  /* 0x0001810004047890 */ /* 0x000fc6000fffe03f */
[----:B------:R2:W-:Y:S01]  /*1750*/  STL [R1+0x2bc], R2 ;  /* 0x0002bc0201007387 */ /* 0x0005e20000100800 */
[----:B------:R-:W-:-:S03]  /*1760*/  USHF.R.U32.HI UR4, URZ, 0x4, UR4 ;  /* 0x000000043f047899 */ /* 0x000fc60008011604 */
[----:B------:R3:W-:Y:S01]  /*1770*/  STL [R1+0x2cc], R0 ;  /* 0x0002cc0001007387 */ /* 0x0007e20000100800 */
[----:B------:R-:W-:Y:S02]  /*1780*/  ULOP3.LUT UR5, UR4, 0x3fff, URZ, 0xc0, !UPT ;  /* 0x00003fff04057892 */ /* 0x000fe4000f8ec03f */
[----:B------:R-:W-:Y:S02]  /*1790*/  ULOP3.LUT UR4, UR46, 0x10000, URZ, 0xfc, !UPT ;  /* 0x000100002e047892 */ /* 0x000fe4000f8efc3f */
[----:B------:R-:W-:Y:S02]  /*17a0*/  ULOP3.LUT UR5, UR5, 0x10000, URZ, 0xfc, !UPT ;  /* 0x0001000005057892 */ /* 0x000fe4000f8efc3f */
[----:B------:R-:W-:Y:S02]  /*17b0*/  ULEA UR6, UR39, UR4, 0xb ;  /* 0x0000000427067291 */ /* 0x000fe4000f8e583f */
[----:B------:R-:W-:-:S05]  /*17c0*/  ULEA UR7, UR39, UR5, 0xb ;  /* 0x0000000527077291 */ /* 0x000fca000f8e583f */
[----:B------:R-:W-:Y:S02]  /*17d0*/  UMOV UR8, UR6 ;  /* 0x0000000600087c82 */ /* 0x000fe40008000000 */
[----:B------:R-:W-:Y:S02]  /*17e0*/  UMOV UR10, UR7 ;  /* 0x00000007000a7c82 */ /* 0x000fe40008000000 */
[----:B------:R-:W-:Y:S01]  /*17f0*/  HGMMA.64x256x16.F32.BF16 R24, gdesc[UR8], RZ, !UPT, gsb0 ;  /* 0x03e00000081879f0 */ /* 0x000fe2000c0018ff */
[----:B------:R-:W-:Y:S01]  /*1800*/  UIADD3 UR8, UR6, 0x400, URZ ;  /* 0x0000040006087890 */ /* 0x000fe2000fffe03f */
[----:B------:R-:W-:Y:S01]  /*1810*/  UMOV UR9, 0x40000040 ;  /* 0x4000004000097882 */ /* 0x000fe20000000000 */
[----:B------:R-:W-:Y:S02]  /*1820*/  WARPGROUP.DEPBAR.LE gsb0, 0x0 ;  /* 0x00008000000079c5 */ /* 0x000fe40000010000 */
[----:B------:R-:W-:Y:S01]  /*1830*/  STL.64 [R1], R24 ;  /* 0x0000001801007387 */ /* 0x000fe20000100a00 */
[----:B------:R-:W-:Y:S01]  /*1840*/  MOV R235, R46 ;  /* 0x0000002e00eb7202 */ /* 0x000fe20000000f00 */
[----:B------:R-:W-:Y:S01]  /*1850*/  IMAD.MOV.U32 R234, RZ, RZ, R47 ;  /* 0x000000ffffea7224 */ /* 0x000fe200078e002f */
[----:B------:R-:W-:Y:S01]  /*1860*/  MOV R230, R51 ;  /* 0x0000003300e67202 */ /* 0x000fe20000000f00 */
[----:B------:R-:W-:Y:S01]  /*1870*/  STL.64 [R1+0x8], R26 ;  /* 0x0000081a01007387 */ /* 0x000fe20000100a00 */
[----:B------:R-:W-:Y:S01]  /*1880*/  IMAD.MOV.U32 R233, RZ, RZ, R48 ;  /* 0x000000ffffe97224 */ /* 0x000fe200078e0030 */
[----:B------:R-:W-:Y:S01]  /*1890*/  MOV R225, R56 ;  /* 0x0000003800e17202 */ /* 0x000fe20000000f00 */
[----:B------:R-:W-:Y:S01]  /*18a0*/  IMAD.MOV.U32 R232, RZ, RZ, R49 ;  /* 0x000000ffffe87224 */ /* 0x000fe200078e0031 */
        /* <DEDUP_REMOVED lines=48> */
[----:B0-----:R-:W-:Y:S01]  /*1bb0*/  MOV R16, R136 ;  /* 0x0000008800107202 */ /* 0x001fe20000000f00 */
[----:B------:R-:W-:Y:S01]  /*1bc0*/  IMAD.MOV.U32 R164, RZ, RZ, R80 ;  /* 0x000000ffffa47224 */ /* 0x000fe200078e0050 */
[----:B------:R-:W-:Y:S01]  /*1bd0*/  MOV R12, R140 ;  /* 0x0000008c000c7202 */ /* 0x000fe20000000f00 */
[----:B------:R-:W-:Y:S01]  /*1be0*/  IMAD.MOV.U32 R166, RZ, RZ, R82 ;  /* 0x000000ffffa67224 */ /* 0x000fe200078e0052 */
[----:B------:R-:W-:Y:S01]  /*1bf0*/  MOV R8, R144 ;  /* 0x0000009000087202 */ /* 0x000fe20000000f00 */
[----:B------:R-:W-:Y:S01]  /*1c00*/  IMAD.MOV.U32 R167, RZ, RZ, R83 ;  /* 0x000000ffffa77224 */ /* 0x000fe200078e0053 */
[----:B------:R-:W-:Y:S01]  /*1c10*/  MOV R4, R148 ;  /* 0x0000009400047202 */ /* 0x000fe20000000f00 */
[----:B------:R-:W-:Y:S01]  /*1c20*/  IMAD.MOV.U32 R168, RZ, RZ, R84 ;  /* 0x000000ffffa87224 */ /* 0x000fe200078e0054 */
[----:B------:R0:W-:Y:S01]  /*1c30*/  STL.64 [R1+0x50], R44 ;  /* 0x0000502c01007387 */ /* 0x0001e20000100a00 */
[----:B------:R-:W-:-:S02]  /*1c40*/  IMAD.MOV.U32 R169, RZ, RZ, R85 ;  /* 0x000000ffffa97224 */ /* 0x000fc400078e0055 */
[----:B------:R-:W-:Y:S01]  /*1c50*/  IMAD.MOV.U32 R171, RZ, RZ, R87 ;  /* 0x000000ffffab7224 */ /* 0x000fe200078e0057 */
[----:B------:R-:W-:Y:S01]  /*1c60*/  STL [R1+0x580], R152 ;  /* 0x0005809801007387 */ /* 0x000fe20000100800 */
[----:B------:R-:W-:Y:S02]  /*1c70*/  IMAD.MOV.U32 R172, RZ, RZ, R88 ;  /* 0x000000ffffac7224 */ /* 0x000fe400078e0058 */
[----:B------:R-:W-:Y:S02]  /*1c80*/  IMAD.MOV.U32 R173, RZ, RZ, R89 ;  /* 0x000000ffffad7224 */ /* 0x000fe400078e0059 */
[----:B------:R-:W-:Y:S02]  /*1c90*/  IMAD.MOV.U32 R174, RZ, RZ, R90 ;  /* 0x000000ffffae7224 */ /* 0x000fe400078e005a */
[----:B------:R-:W-:Y:S02]  /*1ca0*/  IMAD.MOV.U32 R176, RZ, RZ, R92 ;  /* 0x000000ffffb07224 */ /* 0x000fe400078e005c */
[----:B------:R-:W-:-:S02]  /*1cb0*/  IMAD.MOV.U32 R177, RZ, RZ, R93 ;  /* 0x000000ffffb17224 */ /* 0x000fc400078e005d */
[----:B------:R-:W-:Y:S02]  /*1cc0*/  IMAD.MOV.U32 R178, RZ, RZ, R94 ;  /* 0x000000ffffb27224 */ /* 0x000fe400078e005e */
        /* <DEDUP_REMOVED lines=41> */
[----:B-1----:R-:W-:Y:S02]  /*1f60*/  IMAD.MOV.U32 R3, RZ, RZ, R149 ;  /* 0x000000ffff037224 */ /* 0x002fe400078e0095 */
[----:B--2---:R-:W-:Y:S02]  /*1f70*/  IMAD.MOV.U32 R2, RZ, RZ, R150 ;  /* 0x000000ffff027224 */ /* 0x004fe400078e0096 */
[----:B---3--:R-:W-:Y:S02]  /*1f80*/  IMAD.MOV.U32 R0, RZ, RZ, R151 ;  /* 0x000000ffff007224 */ /* 0x008fe400078e0097 */
[----:B0-----:R-:W-:-:S06]  /*1f90*/  WARPGROUP.ARRIVE ;  /* 0x00000000000079c5 */ /* 0x001fcc0000000000 */
[----:B------:R-:W-:Y:S03]  /*1fa0*/  HGMMA.64x256x16.F32.BF16 R24, gdesc[UR8], RZ, !UPT, gsb0 ;  /* 0x03e00000081879f0 */ /* 0x000fe6000c0018ff */
[----:B------:R-:W-:Y:S02]  /*1fb0*/  WARPGROUP.DEPBAR.LE gsb0, 0x0 ;  /* 0x00008000000079c5 */ /* 0x000fe40000010000 */
[----:B------:R-:W-:Y:S04]  /*1fc0*/  STL.64 [R1+0x578], R150 ;  /* 0x0005789601007387 */ /* 0x000fe80000100a00 */
        /* <DEDUP_REMOVED lines=20> */
[----:B------:R0:W-:Y:S04]  /*2110*/  STL.64 [R1+0x4d0], R108 ;  /* 0x0004d06c01007387 */ /* 0x0001e80000100a00 */
[----:B0-----:R-:W2:Y:S04]  /*2120*/  LDL.LU R108, [R1] ;  /* 0x00000000016c7983 */ /* 0x001ea80000300800 */
[----:B------:R-:W2:Y:S04]  /*2130*/  LDL.LU R109, [R1+0x4] ;  /* 0x00000400016d7983 */ /* 0x000ea80000300800 */
        /* <DEDUP_REMOVED lines=19> */
[----:B------:R-:W2:Y:S01]  /*2270*/  LDL.LU R129, [R1+0x54] ;  /* 0x0000540001817983 */ /* 0x000ea20000300800 */
        /* <DEDUP_REMOVED lines=18> */
[----:B------:R-:W-:Y:S01]  /*23a0*/  UIADD3 UR8, UR6, 0x2, URZ ;  /* 0x0000000206087890 */ /* 0x000fe2000fffe03f */
[----:B------:R-:W-:Y:S01]  /*23b0*/  IMAD.MOV.U32 R143, RZ, RZ, R222 ;  /* 0x000000ffff8f7224 */ /* 0x000fe200078e00de */
[----:B------:R-:W-:Y:S01]  /*23c0*/  MOV R222, R14 ;  /* 0x0000000e00de7202 */ /* 0x000fe20000000f00 */
[----:B------:R-:W-:Y:S01]  /*23d0*/  IMAD.MOV.U32 R144, RZ, RZ, R221 ;  /* 0x000000ffff907224 */ /* 0x000fe200078e00dd */
[----:B------:R-:W-:Y:S01]  /*23e0*/  UIADD3 UR10, UR7, 0x2, URZ ;  /* 0x00000002070a7890 */ /* 0x000fe2000fffe03f */
[----:B------:R-:W-:Y:S01]  /*23f0*/  IMAD.MOV.U32 R145, RZ, RZ, R220 ;  /* 0x000000ffff917224 */ /* 0x000fe200078e00dc */
[----:B------:R-:W-:Y:S01]  /*2400*/  UMOV UR9, 0x40000040 ;  /* 0x4000004000097882 */ /* 0x000fe20000000000 */
[----:B------:R-:W-:Y:S01]  /*2410*/  IMAD.MOV.U32 R147, RZ, RZ, R218 ;  /* 0x000000ffff937224 */ /* 0x000fe200078e00da */
[----:B------:R-:W-:Y:S01]  /*2420*/  MOV R218, R18 ;  /* 0x0000001200da7202 */ /* 0x000fe20000000f00 */
[----:B------:R-:W-:Y:S01]  /*2430*/  IMAD.MOV.U32 R148, RZ, RZ, R217 ;  /* 0x000000ffff947224 */ /* 0x000fe200078e00d9 */
[----:B------:R-:W-:Y:S01]  /*2440*/  UMOV UR11, 0x40000040 ;  /* 0x40000040000b7882 */ /* 0x000fe20000000000 */
[----:B------:R-:W-:-:S02]  /*2450*/  IMAD.MOV.U32 R149, RZ, RZ, R216 ;  /* 0x000000ffff957224 */ /* 0x000fc400078e00d8 */
[----:B------:R-:W-:Y:S01]  /*2460*/  IMAD.MOV.U32 R151, RZ, RZ, R214 ;  /* 0x000000ffff977224 */ /* 0x000fe200078e00d6 */
[----:B------:R-:W-:Y:S01]  /*2470*/  MOV R214, R22 ;  /* 0x0000001600d67202 */ /* 0x000fe20000000f00 */
        /* <DEDUP_REMOVED lines=17> */
[----:B------:R-:W-:-:S06]  /*2590*/  IMAD.MOV.U32 R235, RZ, RZ, R0 ;  /* 0x000000ffffeb7224 */ /* 0x000fcc00078e0000 */
[----:B--2---:R-:W-:-:S06]  /*25a0*/  WARPGROUP.ARRIVE ;  /* 0x00000000000079c5 */ /* 0x004fcc0000000000 */
[----:B------:R-:W-:Y:S03]  /*25b0*/  HGMMA.64x256x16.F32.BF16 R108, gdesc[UR8], R108, gsb0 ;  /* 0x03e00000086c79f0 */ /* 0x000fe6000800186c */
[----:B------:R-:W-:Y:S02]  /*25c0*/  WARPGROUP.DEPBAR.LE gsb0, 0x0 ;  /* 0x00008000000079c5 */ /* 0x000fe40000010000 */
[----:B------:R-:W-:Y:S04]  /*25d0*/  STL.64 [R1], R108 ;  /* 0x0000006c01007387 */ /* 0x000fe80000100a00 */
        /* <DEDUP_REMOVED lines=63> */
[----:B0-----:R-:W2:Y:S04]  /*29d0*/  LDL.LU R152, [R1+0x580] ;  /* 0x0005800001987983 */ /* 0x001ea80000300800 */
[----:B------:R-:W3:Y:S04]  /*29e0*/  LDL.LU.64 R150, [R1+0x578] ;  /* 0x0005780001967983 */ /* 0x000ee80000300a00 */
        /* <DEDUP_REMOVED lines=20> */
[----:B------:R-:W3:Y:S01]  /*2b30*/  LDL.LU.64 R108, [R1+0x4d0] ;  /* 0x0004d000016c7983 */ /* 0x000ee20000300a00 */
[----:B------:R-:W-:Y:S01]  /*2b40*/  UIADD3 UR8, UR6, 0x402, URZ ;  /* 0x0000040206087890 */ /* 0x000fe2000fffe03f */
[----:B------:R-:W-:Y:S01]  /*2b50*/  UMOV UR9, 0x40000040 ;  /* 0x4000004000097882 */ /* 0x000fe20000000000 */
[----:B---3--:R-:W-:-:S07]  /*2b60*/  WARPGROUP.ARRIVE ;  /* 0x00000000000079c5 */ /* 0x008fce0000000000 */
[----:B------:R-:W-:Y:S03]  /*2b70*/  HGMMA.64x256x16.F32.BF16 R24, gdesc[UR8], R24, gsb0 ;  /* 0x03e00000081879f0 */ /* 0x000fe60008001818 */
        /* <DEDUP_REMOVED lines=65> */
[----:B0-----:R-:W3:Y:S04]  /*2f90*/  LDL.LU.64 R24, [R1] ;  /* 0x0000000001187983 */ /* 0x001ee80000300a00 */
        /* <DEDUP_REMOVED lines=63> */
[----:B------:R-:W-:-:S02]  /*3390*/  UIADD3 UR8, UR6, 0x4, URZ ;  /* 0x0000000406087890 */ /* 0x000fc4000fffe03f */
[----:B------:R-:W-:Y:S01]  /*33a0*/  UIADD3 UR10, UR7, 0x4, URZ ;  /* 0x00000004070a7890 */ /* 0x000fe2000fffe03f */
[----:B------:R-:W-:Y:S01]  /*33b0*/  UMOV UR9, 0x40000040 ;  /* 0x4000004000097882 */ /* 0x000fe20000000000 */
[----:B------:R-:W-:Y:S01]  /*33c0*/  UMOV UR11, 0x40000040 ;  /* 0x40000040000b7882 */ /* 0x000fe20000000000 */
[----:B---3--:R-:W-:-:S06]  /*33d0*/  WARPGROUP.ARRIVE ;  /* 0x00000000000079c5 */ /* 0x008fcc0000000000 */
[----:B------:R-:W-:Y:S03]  /*33e0*/  HGMMA.64x256x16.F32.BF16 R24, gdesc[UR8], R24, gsb0 ;  /* 0x03e00000081879f0 */ /* 0x000fe60008001818 */
[----:B------:R-:W-:Y:S02]  /*33f0*/  WARPGROUP.DEPBAR.LE gsb0, 0x0 ;  /* 0x00008000000079c5 */ /* 0x000fe40000010000 */
[----:B------:R-:W-:Y:S01]  /*3400*/  STL.64 [R1], R24 ;  /* 0x0000001801007387 */ /* 0x000fe20000100a00 */
        /* <DEDUP_REMOVED lines=39> */
[----:B------:R0:W-:Y:S01]  /*3680*/  STL.64 [R1+0x50], R44 ;  /* 0x0000502c01007387 */ /* 0x0001e20000100a00 */
[----:B------:R-:W-:Y:S01]  /*3690*/  IMAD.MOV.U32 R209, RZ, RZ, R125 ;  /* 0x000000ffffd17224 */ /* 0x000fe200078e007d */
[----:B------:R-:W-:Y:S01]  /*36a0*/  MOV R192, R108 ;  /* 0x0000006c00c07202 */ /* 0x000fe20000000f00 */
[----:B------:R-:W-:Y:S01]  /*36b0*/  IMAD.MOV.U32 R206, RZ, RZ, R122 ;  /* 0x000000ffffce7224 */ /* 0x000fe200078e007a */
[----:B------:R-:W3:Y:S01]  /*36c0*/  LDL.LU.64 R150, [R1+0x4c8] ;  /* 0x0004c80001967983 */ /* 0x000ee20000300a00 */
        /* <DEDUP_REMOVED lines=60> */
[----:B------:R-:W-:-:S02]  /*3a90*/  IMAD.MOV.U32 R167, RZ, RZ, R83 ;  /* 0x000000ffffa77224 */ /* 0x000fc400078e0053 */
[----:B------:R-:W-:Y:S01]  /*3aa0*/  IMAD.MOV.U32 R165, RZ, RZ, R81 ;  /* 0x000000ffffa57224 */ /* 0x000fe200078e0051 */
[----:B------:R-:W3:Y:S01]  /*3ab0*/  LDL.LU.64 R118, [R1+0x448] ;  /* 0x0004480001767983 */ /* 0x000ee20000300a00 */
[----:B------:R-:W-:Y:S02]  /*3ac0*/  IMAD.MOV.U32 R162, RZ, RZ, R78 ;  /* 0x000000ffffa27224 */ /* 0x000fe400078e004e */
[----:B------:R-:W-:Y:S01]  /*3ad0*/  IMAD.MOV.U32 R163, RZ, RZ, R79 ;  /* 0x000000ffffa37224 */ /* 0x000fe200078e004f */
[----:B------:R-:W3:Y:S01]  /*3ae0*/  LDL.LU.64 R116, [R1+0x440] ;  /* 0x0004400001747983 */ /* 0x000ee20000300a00 */
[----:B------:R-:W-:Y:S02]  /*3af0*/  IMAD.MOV.U32 R161, RZ, RZ, R77 ;  /* 0x000000ffffa17224 */ /* 0x000fe400078e004d */
        /* <DEDUP_REMOVED lines=58> */
[----:B0-----:R-:W3:Y:S04]  /*3ea0*/  LDL.LU.64 R44, [R1+0x320] ;  /* 0x00032000012c7983 */ /* 0x001ee80000300a00 */
        /* <DEDUP_REMOVED lines=11> */
[----:B------:R-:W-:-:S02]  /*3f60*/  UMOV UR9, 0x40000040 ;  /* 0x4000004000097882 */ /* 0x000fc40000000000 */
[----:B--2---:R-:W-:Y:S01]  /*3f70*/  STL [R1+0x2b8], R152 ;  /* 0x0002b89801007387 */ /* 0x004fe20000100800 */
[----:B---3--:R-:W-:-:S06]  /*3f80*/  WARPGROUP.ARRIVE ;  /* 0x00000000000079c5 */ /* 0x008fcc0000000000 */
        /* <DEDUP_REMOVED lines=66> */
[----:B------:R-:W-:-:S02]  /*43b0*/  IMAD.MOV.U32 R148, RZ, RZ, R222 ;  /* 0x000000ffff947224 */ /* 0x000fc400078e00de */
[----:B------:R-:W-:Y:S01]  /*43c0*/  IMAD.MOV.U32 R152, RZ, RZ, R218 ;  /* 0x000000ffff987224 */ /* 0x000fe200078e00da */
[----:B------:R-:W-:Y:S01]  /*43d0*/  UIADD3 UR8, UR6, 0x6, URZ ;  /* 0x0000000606087890 */ /* 0x000fe2000fffe03f */
[----:B------:R-:W-:Y:S01]  /*43e0*/  IMAD.MOV.U32 R149, RZ, RZ, R221 ;  /* 0x000000ffff957224 */ /* 0x000fe200078e00dd */
[----:B------:R-:W-:Y:S01]  /*43f0*/  UIADD3 UR10, UR7, 0x6, URZ ;  /* 0x00000006070a7890 */ /* 0x000fe2000fffe03f */
[----:B------:R-:W-:Y:S01]  /*4400*/  IMAD.MOV.U32 R151, RZ, RZ, R219 ;  /* 0x000000ffff977224 */ /* 0x000fe200078e00db */
[----:B------:R-:W-:Y:S01]  /*4410*/  MOV R219, R22 ;  /* 0x0000001600db7202 */ /* 0x000fe20000000f00 */
[----:B------:R-:W-:Y:S01]  /*4420*/  IMAD.MOV.U32 R131, RZ, RZ, R17 ;  /* 0x000000ffff837224 */ /* 0x000fe200078e0011 */
[----:B------:R-:W-:Y:S01]  /*4430*/  UMOV UR9, 0x40000040 ;  /* 0x4000004000097882 */ /* 0x000fe20000000000 */
[----:B------:R-:W-:Y:S01]  /*4440*/  IMAD.MOV.U32 R132, RZ, RZ, R16 ;  /* 0x000000ffff847224 */ /* 0x000fe200078e0010 */
[----:B------:R-:W-:Y:S01]  /*4450*/  UMOV UR11, 0x40000040 ;  /* 0x40000040000b7882 */ /* 0x000fe20000000000 */
[----:B------:R-:W-:Y:S01]  /*4460*/  IMAD.MOV.U32 R133, RZ, RZ, R3 ;  /* 0x000000ffff857224 */ /* 0x000fe200078e0003 */
[----:B------:R0:W5:Y:S01]  /*4470*/  LDL.LU R0, [R1+0x2cc] ;  /* 0x0002cc0001007983 */ /* 0x0001620000300800 */
[----:B------:R-:W-:-:S02]  /*4480*/  IMAD.MOV.U32 R218, RZ, RZ, R23 ;  /* 0x000000ffffda7224 */ /* 0x000fc400078e0017 */
[----:B------:R-:W-:Y:S01]  /*4490*/  IMAD.MOV.U32 R220, RZ, RZ, R21 ;  /* 0x000000ffffdc7224 */ /* 0x000fe200078e0015 */
[----:B------:R0:W5:Y:S01]  /*44a0*/  LDL.LU R17, [R1+0x2c8] ;  /* 0x0002c80001117983 */ /* 0x0001620000300800 */
[----:B------:R-:W-:Y:S02]  /*44b0*/  IMAD.MOV.U32 R221, RZ, RZ, R20 ;  /* 0x000000ffffdd7224 */ /* 0x000fe400078e0014 */
[----:B------:R-:W-:Y:S01]  /*44c0*/  IMAD.MOV.U32 R222, RZ, RZ, R19 ;  /* 0x000000ffffde7224 */ /* 0x000fe200078e0013 */
[----:B------:R0:W5:Y:S01]  /*44d0*/  LDL.LU R16, [R1+0x2c4] ;  /* 0x0002c40001107983 */ /* 0x0001620000300800 */
[----:B------:R-:W-:Y:S02]  /*44e0*/  IMAD.MOV.U32 R224, RZ, RZ, R15 ;  /* 0x000000ffffe07224 */ /* 0x000fe400078e000f */
[----:B------:R-:W-:Y:S01]  /*44f0*/  IMAD.MOV.U32 R225, RZ, RZ, R14 ;  /* 0x000000ffffe17224 */ /* 0x000fe200078e000e */
[----:B------:R0:W5:Y:S01]  /*4500*/  LDL.LU R3, [R1+0x2c0] ;  /* 0x0002c00001037983 */ /* 0x0001620000300800 */
[----:B------:R-:W-:-:S02]  /*4510*/  IMAD.MOV.U32 R226, RZ, RZ, R13 ;  /* 0x000000ffffe27224 */ /* 0x000fc400078e000d */
[----:B------:R-:W-:Y:S01]  /*4520*/  IMAD.MOV.U32 R228, RZ, RZ, R11 ;  /* 0x000000ffffe47224 */ /* 0x000fe200078e000b */
[----:B------:R0:W5:Y:S01]  /*4530*/  LDL.LU R2, [R1+0x2bc] ;  /* 0x0002bc0001027983 */ /* 0x0001620000300800 */
[----:B------:R-:W-:Y:S02]  /*4540*/  IMAD.MOV.U32 R229, RZ, RZ, R10 ;  /* 0x000000ffffe57224 */ /* 0x000fe400078e000a */
[----:B------:R-:W-:Y:S02]  /*4550*/  IMAD.MOV.U32 R230, RZ, RZ, R9 ;  /* 0x000000ffffe67224 */ /* 0x000fe400078e0009 */
[----:B------:R-:W-:Y:S02]  /*4560*/  IMAD.MOV.U32 R232, RZ, RZ, R7 ;  /* 0x000000ffffe87224 */ /* 0x000fe400078e0007 */
[----:B------:R-:W-:Y:S02]  /*4570*/  IMAD.MOV.U32 R233, RZ, RZ, R6 ;  /* 0x000000ffffe97224 */ /* 0x000fe400078e0006 */
        /* <DEDUP_REMOVED lines=68> */
[----:B-1----:R0:W5:Y:S04]  /*49c0*/  LDL.LU R152, [R1+0x2b8] ;  /* 0x0002b80001987983 */ /* 0x0021680000300800 */
[----:B------:R-:W2:Y:S04]  /*49d0*/  LDL.LU.64 R150, [R1+0x2b0] ;  /* 0x0002b00001967983 */ /* 0x000ea80000300a00 */
        /* <DEDUP_REMOVED lines=20> */
[----:B------:R-:W2:Y:S01]  /*4b20*/  LDL.LU.64 R108, [R1+0x208] ;  /* 0x00020800016c7983 */ /* 0x000ea20000300a00 */
[----:B------:R-:W-:Y:S01]  /*4b30*/  UIADD3 UR8, UR6, 0x406, URZ ;  /* 0x0000040606087890 */ /* 0x000fe2000fffe03f */
[----:B------:R-:W-:Y:S01]  /*4b40*/  UMOV UR9, 0x40000040 ;  /* 0x4000004000097882 */ /* 0x000fe20000000000 */
[----:B--2---:R-:W-:-:S07]  /*4b50*/  WARPGROUP.ARRIVE ;  /* 0x00000000000079c5 */ /* 0x004fce0000000000 */
[----:B------:R-:W-:Y:S03]  /*4b60*/  HGMMA.64x256x16.F32.BF16 R24, gdesc[UR8], R24, gsb0 ;  /* 0x03e00000081879f0 */ /* 0x000fe60008001818 */
[----:B------:R-:W-:Y:S02]  /*4b70*/  WARPGROUP.DEPBAR.LE gsb0, 0x0 ;  /* 0x00008000000079c5 */ /* 0x000fe40000010000 */
[----:B0-----:R-:W-:Y:S05]  /*4b80*/  @!P1 BRA `(.L_x_22) ;  /* 0x0000004000d09947 */ /* 0x001fea0003800000 */
[----:B------:R-:W-:Y:S01]  /*4b90*/  UIADD3 UR7, UR39, 0x1, URZ ;  /* 0x0000000127077890 */ /* 0x000fe2000fffe03f */
[----:B-----5:R-:W-:Y:S01]  /*4ba0*/  R2UR UR6, R3 ;  /* 0x00000000030672ca */ /* 0x020fe200000e0000 */
[----:B------:R-:W-:Y:S02]  /*4bb0*/  UMOV UR12, UR39 ;  /* 0x00000027000c7c82 */ /* 0x000fe40008000000 */
[----:B------:R-:W-:-:S04]  /*4bc0*/  UISETP.NE.AND UP0, UPT, UR7, 0x3, UPT ;  /* 0x000000030700788c */ /* 0x000fc8000bf05270 */
[----:B------:R-:W-:Y:S02]  /*4bd0*/  USEL UR8, URZ, 0x1, UP0 ;  /* 0x000000013f087887 */ /* 0x000fe40008000000 */
[----:B------:R-:W-:Y:S02]  /*4be0*/  USEL UR7, UR7, URZ, UP0 ;  /* 0x0000003f07077287 */ /* 0x000fe40008000000 */
[----:B------:R-:W-:-:S06]  /*4bf0*/  ULOP3.LUT UR8, UR38, UR8, URZ, 0x3c, !UPT ;  /* 0x0000000826087292 */ /* 0x000fcc000f8e3c3f */
[----:B------:R-:W-:-:S07]  /*4c00*/  IMAD.U32 R3, RZ, RZ, UR8 ;  /* 0x00000008ff037e24 */ /* 0x000fce000f8e00ff */
.L_x_29:
[----:B------:R-:W-:Y:S05]  /*4c10*/  @!P0 BRA `(.L_x_23) ;  /* 0x0000000000048947 */ /* 0x000fea0003800000 */
[----:B------:R-:W-:Y:S01]  /*4c20*/  BPT.TRAP 0x1 ;  /* 0x000000040000795c */ /* 0x000fe20000300000 */
.L_x_23:
[----:B------:R-:W0:Y:S01]  /*4c30*/  S2UR UR9, SR_CgaCtaId ;  /* 0x00000000000979c3 */ /* 0x000e220000008800 */
[----:B------:R-:W-:Y:S01]  /*4c40*/  UMOV UR8, 0x400 ;  /* 0x0000040000087882 */ /* 0x000fe20000000000 */
[----:B------:R-:W-:Y:S01]  /*4c50*/  IMAD.U32 R4, RZ, RZ, UR7 ;  /* 0x00000007ff047e24 */ /* 0x000fe2000f8e00ff */
[----:B------:R-:W-:Y:S01]  /*4c60*/  SHF.L.U32 R5, R3, 0x1f, RZ ;  /* 0x0000001f03057819 */ /* 0x000fe200000006ff */
[----:B0-----:R-:W-:-:S06]  /*4c70*/  ULEA UR8, UR9, UR8, 0x18 ;  /* 0x0000000809087291 */ /* 0x001fcc000f8ec03f */
[----:B------:R-:W-:-:S05]  /*4c80*/  IMAD.U32 R0, RZ, RZ, UR8 ;  /* 0x00000008ff007e24 */ /* 0x000fca000f8e00ff */
[----:B------:R-:W-:-:S04]  /*4c90*/  LEA R4, R4, R0, 0x3 ;  /* 0x0000000004047211 */ /* 0x000fc800078e18ff */
[----:B------:R0:W1:Y:S01]  /*4ca0*/  SYNCS.PHASECHK.TRANS64.TRYWAIT P1, [R4+URZ], R5 ;  /* 0x00000005040075a7 */ /* 0x000062000802017f */
[----:B------:R-:W-:Y:S05]  /*4cb0*/  @!P0 BRA `(.L_x_24) ;  /* 0x0000000000048947 */ /* 0x000fea0003800000 */
[----:B------:R-:W-:Y:S01]  /*4cc0*/  BPT.TRAP 0x1 ;  /* 0x000000040000795c */ /* 0x000fe20000300000 */
.L_x_24:
[----:B-1----:R-:W-:Y:S05]  /*4cd0*/  @P1 BRA `(.L_x_25) ;  /* 0x0000000000081947 */ /* 0x002fea0003800000 */
[----:B------:R-:W1:Y:S02]  /*4ce0*/  SYNCS.PHASECHK.TRANS64.TRYWAIT P1, [R4+URZ], R5 ;  /* 0x00000005040075a7 */ /* 0x000e64000802017f */
[----:B-1----:R-:W-:Y:S05]  /*4cf0*/  @!P1 BRA `(.L_x_26) ;  /* 0x0000017400249947 */ /* 0x002fea0003800000 */
.L_x_25:
        /* <DEDUP_REMOVED lines=64> */
[----:B--2---:R-:W2:Y:S04]  /*5100*/  LDL.LU.64 R24, [R1] ;  /* 0x0000000001187983 */ /* 0x004ea80000300a00 */
        /* <DEDUP_REMOVED lines=63> */
[----:B------:R-:W-:-:S02]  /*5500*/  ULEA UR13, UR7, UR4, 0xb ;  /* 0x00000004070d7291 */ /* 0x000fc4000f8e583f */
[----:B------:R-:W-:Y:S01]  /*5510*/  ULEA UR14, UR7, UR5, 0xb ;  /* 0x00000005070e7291 */ /* 0x000fe2000f8e583f */
[----:B------:R-:W-:Y:S01]  /*5520*/  STL [R1+0x2cc], R17 ;  /* 0x0002cc1101007387 */ /* 0x000fe20000100800 */
[----:B------:R-:W-:Y:S01]  /*5530*/  UMOV UR9, 0x40000040 ;  /* 0x4000004000097882 */ /* 0x000fe20000000000 */
[----:B------:R-:W-:Y:S02]  /*5540*/  UMOV UR11, 0x40000040 ;  /* 0x40000040000b7882 */ /* 0x000fe40000000000 */
[----:B------:R-:W-:Y:S01]  /*5550*/  UMOV UR8, UR13 ;  /* 0x0000000d00087c82 */ /* 0x000fe20008000000 */
[----:B------:R-:W-:Y:S01]  /*5560*/  STL [R1+0x2c8], R16 ;  /* 0x0002c81001007387 */ /* 0x000fe20000100800 */
[----:B------:R-:W-:-:S03]  /*5570*/  UMOV UR10, UR14 ;  /* 0x0000000e000a7c82 */ /* 0x000fc60008000000 */
[----:B------:R-:W-:Y:S04]  /*5580*/  STL [R1+0x2c4], R3 ;  /* 0x0002c40301007387 */ /* 0x000fe80000100800 */
[----:B------:R3:W-:Y:S04]  /*5590*/  STL [R1+0x2c0], R2 ;  /* 0x0002c00201007387 */ /* 0x0007e80000100800 */
[----:B------:R4:W-:Y:S01]  /*55a0*/  STL [R1+0x2bc], R0 ;  /* 0x0002bc0001007387 */ /* 0x0009e20000100800 */
[----:B--2---:R-:W-:-:S06]  /*55b0*/  WARPGROUP.ARRIVE ;  /* 0x00000000000079c5 */ /* 0x004fcc0000000000 */
[----:B------:R-:W-:Y:S03]  /*55c0*/  HGMMA.64x256x16.F32.BF16 R24, gdesc[UR8], R24, gsb0 ;  /* 0x03e00000081879f0 */ /* 0x000fe60008001818 */
[----:B------:R-:W-:Y:S02]  /*55d0*/  WARPGROUP.DEPBAR.LE gsb0, 0x0 ;  /* 0x00008000000079c5 */ /* 0x000fe40000010000 */
[----:B------:R-:W-:Y:S01]  /*55e0*/  STL.64 [R1], R24 ;  /* 0x0000001801007387 */ /* 0x000fe20000100a00 */
[----:B---3--:R-:W-:Y:S01]  /*55f0*/  IMAD.MOV.U32 R2, RZ, RZ, R150 ;  /* 0x000000ffff027224 */ /* 0x008fe200078e0096 */
[----:B------:R-:W-:Y:S01]  /*5600*/  MOV R3, R149 ;  /* 0x0000009500037202 */ /* 0x000fe20000000f00 */
[----:B----4-:R-:W-:Y:S01]  /*5610*/  IMAD.MOV.U32 R0, RZ, RZ, R151 ;  /* 0x000000ffff007224 */ /* 0x010fe200078e0097 */
[----:B------:R-:W-:Y:S01]  /*5620*/  STL.64 [R1+0x8], R26 ;  /* 0x0000081a01007387 */ /* 0x000fe20000100a00 */
[----:B01----:R-:W-:Y:S01]  /*5630*/  IMAD.MOV.U32 R4, RZ, RZ, R148 ;  /* 0x000000ffff047224 */ /* 0x003fe200078e0094 */
        /* <DEDUP_REMOVED lines=38> */
[----:B------:R-:W2:Y:S01]  /*58a0*/  LDL.LU.64 R150, [R1+0x780] ;  /* 0x0007800001967983 */ /* 0x000ea20000300a00 */
        /* <DEDUP_REMOVED lines=60> */
[----:B------:R-:W-:-:S02]  /*5c70*/  IMAD.MOV.U32 R167, RZ, RZ, R83 ;  /* 0x000000ffffa77224 */ /* 0x000fc400078e0053 */
[----:B------:R-:W-:Y:S01]  /*5c80*/  IMAD.MOV.U32 R164, RZ, RZ, R80 ;  /* 0x000000ffffa47224 */ /* 0x000fe200078e0050 */
[----:B------:R-:W2:Y:S01]  /*5c90*/  LDL.LU.64 R118, [R1+0x700] ;  /* 0x0007000001767983 */ /* 0x000ea20000300a00 */
[----:B------:R-:W-:Y:S02]  /*5ca0*/  IMAD.MOV.U32 R162, RZ, RZ, R78 ;  /* 0x000000ffffa27224 */ /* 0x000fe400078e004e */
[----:B------:R-:W-:Y:S01]  /*5cb0*/  IMAD.MOV.U32 R163, RZ, RZ, R79 ;  /* 0x000000ffffa37224 */ /* 0x000fe200078e004f */
[----:B------:R-:W2:Y:S01]  /*5cc0*/  LDL.LU.64 R116, [R1+0x6f8] ;  /* 0x0006f80001747983 */ /* 0x000ea20000300a00 */
[----:B------:R-:W-:Y:S02]  /*5cd0*/  IMAD.MOV.U32 R160, RZ, RZ, R76 ;  /* 0x000000ffffa07224 */ /* 0x000fe400078e004c */
        /* <DEDUP_REMOVED lines=58> */
[----:B0-----:R-:W2:Y:S04]  /*6080*/  LDL.LU.64 R44, [R1+0x5d8] ;  /* 0x0005d800012c7983 */ /* 0x001ea80000300a00 */
        /* <DEDUP_REMOVED lines=11> */
[----:B------:R-:W-:-:S02]  /*6140*/  UMOV UR9, 0x40000040 ;  /* 0x4000004000097882 */ /* 0x000fc40000000000 */
[----:B------:R-:W-:Y:S01]  /*6150*/  STL [R1+0x580], R152 ;  /* 0x0005809801007387 */ /* 0x000fe20000100800 */
[----:B--2---:R-:W-:-:S06]  /*6160*/  WARPGROUP.ARRIVE ;  /* 0x00000000000079c5 */ /* 0x004fcc0000000000 */
        /* <DEDUP_REMOVED lines=67> */
[----:B------:R-:W-:Y:S02]  /*65a0*/  IMAD.MOV.U32 R145, RZ, RZ, R220 ;  /* 0x000000ffff917224 */ /* 0x000fe400078e00dc */
[----:B------:R-:W-:Y:S01]  /*65b0*/  IMAD.MOV.U32 R146, RZ, RZ, R219 ;  /* 0x000000ffff927224 */ /* 0x000fe200078e00db */
[----:B------:R-:W-:Y:S01]  /*65c0*/  MOV R219, R17 ;  /* 0x0000001100db7202 */ /* 0x000fe20000000f00 */
[----:B------:R-:W-:Y:S02]  /*65d0*/  IMAD.MOV.U32 R148, RZ, RZ, R217 ;  /* 0x000000ffff947224 */ /* 0x000fe400078e00d9 */
[----:B------:R-:W-:Y:S02]  /*65e0*/  IMAD.MOV.U32 R149, RZ, RZ, R216 ;  /* 0x000000ffff957224 */ /* 0x000fe400078e00d8 */
[----:B------:R-:W-:Y:S01]  /*65f0*/  IMAD.MOV.U32 R150, RZ, RZ, R215 ;  /* 0x000000ffff967224 */ /* 0x000fe200078e00d7 */
[----:B------:R-:W-:Y:S01]  /*6600*/  MOV R215, R21 ;  /* 0x0000001500d77202 */ /* 0x000fe20000000f00 */
        /* <DEDUP_REMOVED lines=17> */
[----:B------:R-:W-:Y:S01]  /*6720*/  IMAD.MOV.U32 R234, RZ, RZ, R2 ;  /* 0x000000ffffea7224 */ /* 0x000fe200078e0002 */
[----:B------:R-:W-:Y:S02]  /*6730*/  UIADD3 UR8, UR13, 0x2, URZ ;  /* 0x000000020d087890 */ /* 0x000fe4000fffe03f */
[----:B------:R-:W-:Y:S01]  /*6740*/  UIADD3 UR10, UR14, 0x2, URZ ;  /* 0x000000020e0a7890 */ /* 0x000fe2000fffe03f */
[----:B------:R-:W-:Y:S01]  /*6750*/  UMOV UR9, 0x40000040 ;  /* 0x4000004000097882 */ /* 0x000fe20000000000 */
[----:B------:R-:W-:Y:S01]  /*6760*/  UMOV UR11, 0x40000040 ;  /* 0x40000040000b7882 */ /* 0x000fe20000000000 */
        /* <DEDUP_REMOVED lines=236> */
[----:B------:R-:W-:Y:S01]  /*7630*/  STL.64 [R1+0x30], R36 ;  /* 0x0000302401007387 */ /* 0x000fe20000100a00 */
[----:B------:R-:W-:-:S03]  /*7640*/  IMAD.MOV.U32 R5, RZ, RZ, R150 ;  /* 0x000000ffff057224 */ /* 0x000fc600078e0096 */
[----:B------:R-:W-:Y:S01]  /*7650*/  STL.64 [R1+0x38], R38 ;  /* 0x0000382601007387 */ /* 0x000fe20000100a00 */
[----:B------:R-:W-:-:S03]  /*7660*/  IMAD.MOV.U32 R4, RZ, RZ, R151 ;  /* 0x000000ffff047224 */ /* 0x000fc600078e0097 */
[----:B------:R-:W-:Y:S01]  /*7670*/  STL.64 [R1+0x40], R40 ;  /* 0x0000402801007387 */ /* 0x000fe20000100a00 */
[----:B------:R-:W-:Y:S01]  /*7680*/  IMAD.MOV.U32 R7, RZ, RZ, R148 ;  /* 0x000000ffff077224 */ /* 0x000fe200078e0094 */
[----:B------:R-:W-:Y:S02]  /*7690*/  MOV R6, R149 ;  /* 0x0000009500067202 */ /* 0x000fe40000000f00 */
[----:B------:R-:W-:Y:S01]  /*76a0*/  STL.64 [R1+0x48], R42 ;  /* 0x0000482a01007387 */ /* 0x000fe20000100a00 */
[----:B------:R-:W-:-:S03]  /*76b0*/  IMAD.MOV.U32 R9, RZ, RZ, R146 ;  /* 0x000000ffff097224 */ /* 0x000fc600078e0092 */
[----:B------:R0:W-:Y:S01]  /*76c0*/  STL.64 [R1+0x50], R44 ;  /* 0x0000502c01007387 */ /* 0x0001e20000100a00 */
[----:B------:R-:W-:Y:S01]  /*76d0*/  IMAD.MOV.U32 R8, RZ, RZ, R147 ;  /* 0x000000ffff087224 */ /* 0x000fe200078e0093 */
[----:B------:R-:W-:Y:S02]  /*76e0*/  MOV R10, R145 ;  /* 0x00000091000a7202 */ /* 0x000fe40000000f00 */
[----:B------:R-:W3:Y:S01]  /*76f0*/  LDL.LU.64 R150, [R1+0x4c8] ;  /* 0x0004c80001967983 */ /* 0x000ee20000300a00 */
[----:B------:R-:W-:-:S03]  /*7700*/  IMAD.MOV.U32 R11, RZ, RZ, R144 ;  /* 0x000000ffff0b7224 */ /* 0x000fc600078e0090 */
[----:B------:R-:W3:Y:S01]  /*7710*/  LDL.LU.64 R148, [R1+0x4c0] ;  /* 0x0004c00001947983 */ /* 0x000ee20000300a00 */
[----:B------:R-:W-:Y:S01]  /*7720*/  IMAD.MOV.U32 R13, RZ, RZ, R142 ;  /* 0x000000ffff0d7224 */ /* 0x000fe200078e008e */
[----:B------:R-:W-:Y:S01]  /*7730*/  MOV R14, R141 ;  /* 0x0000008d000e7202 */ /* 0x000fe20000000f00 */
[----:B------:R-:W-:Y:S01]  /*7740*/  IMAD.MOV.U32 R12, RZ, RZ, R143 ;  /* 0x000000ffff0c7224 */ /* 0x000fe200078e008f */
        /* <DEDUP_REMOVED lines=141> */
[----:B------:R-:W-:Y:S02]  /*8020*/  IMAD.MOV.U32 R17, RZ, RZ, R46 ;  /* 0x000000ffff117224 */ /* 0x000fe400078e002e */
[----:B------:R-:W-:Y:S01]  /*8030*/  IMAD.MOV.U32 R16, RZ, RZ, R47 ;  /* 0x000000ffff107224 */ /* 0x000fe200078e002f */
        /* <DEDUP_REMOVED lines=81> */
[----:B------:R-:W-:Y:S01]  /*8550*/  MOV R224, R15 ;  /* 0x0000000f00e07202 */ /* 0x000fe20000000f00 */
[----:B------:R-:W-:Y:S02]  /*8560*/  IMAD.MOV.U32 R148, RZ, RZ, R222 ;  /* 0x000000ffff947224 */ /* 0x000fe400078e00de */
[----:B------:R-:W-:Y:S02]  /*8570*/  IMAD.MOV.U32 R149, RZ, RZ, R221 ;  /* 0x000000ffff957224 */ /* 0x000fe400078e00dd */
[----:B------:R-:W-:Y:S01]  /*8580*/  IMAD.MOV.U32 R150, RZ, RZ, R220 ;  /* 0x000000ffff967224 */ /* 0x000fe200078e00dc */
[----:B------:R-:W-:Y:S01]  /*8590*/  MOV R220, R21 ;  /* 0x0000001500dc7202 */ /* 0x000fe20000000f00 */
[----:B------:R-:W-:Y:S02]  /*85a0*/  IMAD.MOV.U32 R152, RZ, RZ, R218 ;  /* 0x000000ffff987224 */ /* 0x000fe400078e00da */
[----:B------:R-:W-:-:S02]  /*85b0*/  IMAD.MOV.U32 R130, RZ, RZ, R17 ;  /* 0x000000ffff827224 */ /* 0x000fc400078e0011 */
[----:B------:R-:W-:Y:S01]  /*85c0*/  IMAD.MOV.U32 R132, RZ, RZ, R3 ;  /* 0x000000ffff847224 */ /* 0x000fe200078e0003 */
[----:B------:R-:W-:Y:S01]  /*85d0*/  UIADD3 UR8, UR13, 0x6, URZ ;  /* 0x000000060d087890 */ /* 0x000fe2000fffe03f */
[----:B------:R-:W-:Y:S01]  /*85e0*/  IMAD.MOV.U32 R133, RZ, RZ, R2 ;  /* 0x000000ffff857224 */ /* 0x000fe200078e0002 */
[----:B------:R-:W-:Y:S01]  /*85f0*/  UIADD3 UR10, UR14, 0x6, URZ ;  /* 0x000000060e0a7890 */ /* 0x000fe2000fffe03f */
        /* <DEDUP_REMOVED lines=118> */
[----:B------:R-:W-:Y:S01]  /*8d60*/  BPT.TRAP 0x1 ;  /* 0x000000040000795c */ /* 0x000fe20000300000 */
.L_x_27:
[----:B-----5:R-:W-:Y:S01]  /*8d70*/  ISETP.NE.AND P1, PT, R17, RZ, PT ;  /* 0x000000ff1100720c */ /* 0x020fe20003f25270 */
[----:B------:R-:W-:Y:S01]  /*8d80*/  UISETP.GT.U32.AND UP0, UPT, UR40, 0x1, UPT ;  /* 0x000000012800788c */ /* 0x000fe2000bf04070 */
[----:B------:R-:W-:-:S11]  /*8d90*/  MOV R4, UR12 ;  /* 0x0000000c00047c02 */ /* 0x000fd60008000f00 */
[----:B------:R-:W-:-:S04]  /*8da0*/  @P1 IMAD R4, R4, 0x8, R0 ;  /* 0x0000000804041824 */ /* 0x000fc800078e0200 */
[----:B------:R-:W-:-:S05]  /*8db0*/  @P1 VIADD R4, R4, 0x18 ;  /* 0x0000001804041836 */ /* 0x000fca0000000000 */
[----:B------:R-:W-:-:S04]  /*8dc0*/  @P1 PRMT R4, R152, 0x654, R4 ;  /* 0x0000065498041816 */ /* 0x000fc80000000004 */
[----:B------:R0:W-:Y:S01]  /*8dd0*/  @P1 SYNCS.ARRIVE.TRANS64.RED.A1T0 RZ, [R4+URZ], RZ ;  /* 0x000000ff04ff19a7 */ /* 0x0001e2000810043f */
[----:B------:R-:W-:-:S13]  /*8de0*/  PLOP3.LUT P1, PT, PT, PT, UP0, 0x80, 0x0 ;  /* 0x000000000000781c */ /* 0x000fda0003f2f008 */
[----:B0-----:R-:W-:Y:S05]  /*8df0*/  @P1 BRA `(.L_x_28) ;  /* 0x0000000000041947 */ /* 0x001fea0003800000 */
[----:B------:R-:W-:Y:S01]  /*8e00*/  BPT.TRAP 0x1 ;  /* 0x000000040000795c */ /* 0x000fe20000300000 */
.L_x_28:
[----:B------:R-:W-:Y:S02]  /*8e10*/  UISETP.GT.AND UP2, UPT, UR6, 0x1, UPT ;  /* 0x000000010600788c */ /* 0x000fe4000bf44270 */
[----:B------:R-:W-:Y:S02]  /*8e20*/  UIADD3 UR7, UR7, 0x1, URZ ;  /* 0x0000000107077890 */ /* 0x000fe4000fffe03f */
[----:B------:R-:W-:Y:S02]  /*8e30*/  UIADD3 UR12, UR12, 0x1, URZ ;  /* 0x000000010c0c7890 */ /* 0x000fe4000fffe03f */
[----:B------:R-:W-:Y:S01]  /*8e40*/  PLOP3.LUT P1, PT, PT, PT, UP2, 0x80, 0x0 ;  /* 0x000000000000781c */ /* 0x000fe20003f2f028 */
[----:B------:R-:W-:Y:S02]  /*8e50*/  UISETP.NE.AND UP0, UPT, UR7, 0x3, UPT ;  /* 0x000000030700788c */ /* 0x000fe4000bf05270 */
[----:B------:R-:W-:Y:S02]  /*8e60*/  UISETP.NE.AND UP1, UPT, UR12, 0x3, UPT ;  /* 0x000000030c00788c */ /* 0x000fe4000bf25270 */
[----:B------:R-:W-:-:S02]  /*8e70*/  USEL UR8, URZ, 0x1, UP0 ;  /* 0x000000013f087887 */ /* 0x000fc40008000000 */
[----:B------:R-:W-:Y:S02]  /*8e80*/  UIADD3 UR6, UR6, -0x1, URZ ;  /* 0xffffffff06067890 */ /* 0x000fe4000fffe03f */
[----:B------:R-:W-:Y:S02]  /*8e90*/  USEL UR7, UR7, URZ, UP0 ;  /* 0x0000003f07077287 */ /* 0x000fe40008000000 */
[----:B------:R-:W-:Y:S01]  /*8ea0*/  USEL UR12, UR12, URZ, UP1 ;  /* 0x0000003f0c0c7287 */ /* 0x000fe20008800000 */
[----:B------:R-:W-:Y:S01]  /*8eb0*/  LOP3.LUT R3, R3, UR8, RZ, 0x3c, !PT ;  /* 0x0000000803037c12 */ /* 0x000fe2000f8e3cff */
[----:B------:R-:W-:Y:S10]  /*8ec0*/  @P1 BRA `(.L_x_29) ;  /* 0xffffffbc00501947 */ /* 0x000ff4000383ffff */
.L_x_22:
[----:B-----5:R-:W0:Y:S02]  /*8ed0*/  LDC R3, c[0x0][0x28c] ;  /* 0x0000a300ff037b82 */ /* 0x020e240000000800 */
[----:B0-----:R-:W-:-:S13]  /*8ee0*/  ISETP.GE.AND P1, PT, R3, 0x1, PT ;  /* 0x000000010300780c */ /* 0x001fda0003f26270 */
[----:B------:R-:W-:Y:S05]  /*8ef0*/  @!P1 BRA `(.L_x_30) ;  /* 0x0000000000549947 */ /* 0x000fea0003800000 */
[----:B------:R-:W-:Y:S05]  /*8f00*/  @!P0 BRA `(.L_x_31) ;  /* 0x0000000000048947 */ /* 0x000fea0003800000 */
[----:B------:R-:W-:Y:S01]  /*8f10*/  BPT.TRAP 0x1 ;  /* 0x000000040000795c */ /* 0x000fe20000300000 */
.L_x_31:
[----:B------:R-:W-:Y:S01]  /*8f20*/  ISETP.NE.AND P0, PT, R17, RZ, PT ;  /* 0x000000ff1100720c */ /* 0x000fe20003f05270 */
[----:B------:R-:W-:-:S12]  /*8f30*/  BSSY B0, `(.L_x_32) ;  /* 0x000000d000007945 */ /* 0x000fd80003800000 */
[----:B------:R-:W-:Y:S05]  /*8f40*/  @!P0 BRA `(.L_x_33) ;  /* 0x00000000002c8947 */ /* 0x000fea0003800000 */
[----:B------:R-:W-:-:S04]  /*8f50*/  UISETP.LT.AND UP0, UPT, UR44, 0x1, UPT ;  /* 0x000000012c00788c */ /* 0x000fc8000bf01270 */
[----:B------:R-:W-:-:S04]  /*8f60*/  USEL UR6, UR44, 0x1, UP0 ;  /* 0x000000012c067887 */ /* 0x000fc80008000000 */
[----:B------:R-:W-:-:S04]  /*8f70*/  UIADD3 UR6, UR39, UR44, -UR6 ;  /* 0x0000002c27067290 */ /* 0x000fc8000fffe806 */
[----:B------:R-:W-:-:S04]  /*8f80*/  UIMAD.WIDE.U32 UR4, UR6, -0x55555555, URZ ;  /* 0xaaaaaaab060478a5 */ /* 0x000fc8000f8e003f */
[----:B------:R-:W-:-:S04]  /*8f90*/  USHF.R.U32.HI UR4, URZ, 0x1, UR5 ;  /* 0x000000013f047899 */ /* 0x000fc80008011605 */
[----:B------:R-:W-:-:S06]  /*8fa0*/  UIMAD UR6, UR4, -0x3, UR6 ;  /* 0xfffffffd040678a4 */ /* 0x000fcc000f8e0206 */
[----:B------:R-:W-:-:S05]  /*8fb0*/  IMAD.U32 R3, RZ, RZ, UR6 ;  /* 0x00000006ff037e24 */ /* 0x000fca000f8e00ff */
[----:B------:R-:W-:-:S05]  /*8fc0*/  LEA R0, R3, R0, 0x3 ;  /* 0x0000000003007211 */ /* 0x000fca00078e18ff */
[----:B------:R-:W-:-:S05]  /*8fd0*/  VIADD R0, R0, 0x18 ;  /* 0x0000001800007836 */ /* 0x000fca0000000000 */
[----:B------:R-:W-:-:S04]  /*8fe0*/  PRMT R0, R152, 0x654, R0 ;  /* 0x0000065498007816 */ /* 0x000fc80000000000 */
[----:B------:R0:W-:Y:S03]  /*8ff0*/  SYNCS.ARRIVE.TRANS64.RED.A1T0 RZ, [R0+URZ], RZ ;  /* 0x000000ff00ff79a7 */ /* 0x0001e6000810043f */
.L_x_33:
[----:B------:R-:W-:Y:S05]  /*9000*/  BSYNC B0 ;  /* 0x0000000000007941 */ /* 0x000fea0003800000 */
.L_x_32:
[----:B------:R-:W-:-:S06]  /*9010*/  UISETP.GT.U32.AND UP0, UPT, UR40, 0x1, UPT ;  /* 0x000000012800788c */ /* 0x000fcc000bf04070 */
[----:B------:R-:W-:-:S13]  /*9020*/  PLOP3.LUT P0, PT, PT, PT, UP0, 0x80, 0x0 ;  /* 0x000000000000781c */ /* 0x000fda0003f0f008 */
[----:B------:R-:W-:Y:S05]  /*9030*/  @P0 BRA `(.L_x_30) ;  /* 0x0000000000040947 */ /* 0x000fea0003800000 */
[----:B------:R-:W-:Y:S01]  /*9040*/  BPT.TRAP 0x1 ;  /* 0x000000040000795c */ /* 0x000fe20000300000 */
.L_x_30:
[----:B------:R-:W1:Y:S01]  /*9050*/  S2R R8, SR_TID.X ;  /* 0x0000000000087919 */ /* 0x000e620000002100 */
[----:B------:R-:W-:Y:S01]  /*9060*/  MOV R19, 0x6540 ;  /* 0x0000654000137802 */ /* 0x000fe20000000f00 */
[----:B------:R-:W-:Y:S02]  /*9070*/  UIMAD.WIDE UR6, UR41, 0x100, URZ ;  /* 0x00000100290678a5 */ /* 0x000fe4000f8e023f */
[----:B------:R-:W-:Y:S01]  /*9080*/  USHF.R.S32.HI UR10, URZ, 0x1f, UR43 ;  /* 0x0000001f3f0a7899 */ /* 0x000fe2000801142b */
[----:B------:R-:W-:Y:S01]  /*9090*/  ULDC.64 UR8, c[0x0][0x5d0] ;  /* 0x0001740000087ab9 */ /* 0x000fe20000000a00 */
[----:B------:R-:W-:Y:S02]  /*90a0*/  USHF.L.U32 UR41, UR41, 0x8, URZ ;  /* 0x0000000829297899 */ /* 0x000fe4000800063f */
[----:B------:R-:W-:Y:S02]  /*90b0*/  UIMAD UR4, UR10, UR8, URZ ;  /* 0x000000080a0472a4 */ /* 0x000fe4000f8e023f */
[----:B------:R-:W-:-:S02]  /*90c0*/  UIADD3 UR39, UR44, UR39, URZ ;  /* 0x000000272c277290 */ /* 0x000fc4000fffe03f */
[----:B------:R-:W-:Y:S02]  /*90d0*/  UIMAD UR4, UR43, UR9, UR4 ;  /* 0x000000092b0472a4 */ /* 0x000fe4000f8e0204 */
[----:B------:R-:W-:Y:S02]  /*90e0*/  UISETP.GT.U32.AND UP1, UPT, UR39, 0x2, UPT ;  /* 0x000000022700788c */ /* 0x000fe4000bf24070 */
[----:B------:R-:W-:Y:S02]  /*90f0*/  UISETP.GE.U32.AND UP2, UPT, UR44, 0x3, UPT ;  /* 0x000000032c00788c */ /* 0x000fe4000bf46070 */
[----:B------:R-:W-:Y:S01]  /*9100*/  UISETP.LT.U32.AND UP1, UPT, UR44, 0x3, UP1 ;  /* 0x000000032c00788c */ /* 0x000fe20008f21070 */
[--C-:B-1----:R-:W-:Y:S01]  /*9110*/  SHF.R.U32.HI R4, RZ, 0x7, R8.reuse ;  /* 0x00000007ff047819 */ /* 0x102fe20000011608 */
[----:B------:R-:W-:Y:S01]  /*9120*/  IMAD.SHL.U32 R18, R8, 0x2, RZ ;  /* 0x0000000208127824 */ /* 0x000fe200078e00ff */
[----:B------:R-:W-:Y:S02]  /*9130*/  SHF.R.U32.HI R5, RZ, 0x2, R8 ;  /* 0x00000002ff057819 */ /* 0x000fe40000011608 */
[----:B------:R-:W-:-:S02]  /*9140*/  LOP3.LUT R4, R4, 0x1, RZ, 0xc0, !PT ;  /* 0x0000000104047812 */ /* 0x000fc400078ec0ff */
[----:B------:R-:W-:Y:S02]  /*9150*/  LOP3.LUT R6, R8, 0x60, RZ, 0xc0, !PT ;  /* 0x0000006008067812 */ /* 0x000fe400078ec0ff */
[----:B------:R-:W-:Y:S01]  /*9160*/  LOP3.LUT R5, R5, 0x7, RZ, 0xc0, !PT ;  /* 0x0000000705057812 */ /* 0x000fe200078ec0ff */
[----:B------:R-:W-:Y:S01]  /*9170*/  IMAD.SHL.U32 R3, R4, 0x40, RZ ;  /* 0x0000004004037824 */ /* 0x000fe200078e00ff */
[----:B------:R-:W-:Y:S02]  /*9180*/  LOP3.LUT R18, R18, 0x6, RZ, 0xc0, !PT ;  /* 0x0000000612127812 */ /* 0x000fe400078ec0ff */
[----:B------:R-:W-:Y:S02]  /*9190*/  SHF.R.U32.HI R6, RZ, 0x1, R6 ;  /* 0x00000001ff067819 */ /* 0x000fe40000011606 */
[--C-:B------:R-:W-:Y:S02]  /*91a0*/  LOP3.LUT R3, R3, 0x40, R5.reuse, 0xe2, !PT ;  /* 0x0000004003037812 */ /* 0x100fe400078ee205 */
[----:B------:R-:W-:Y:S01]  /*91b0*/  PRMT R18, R18, R19, UR42 ;  /* 0x0000002a12127e16 */ /* 0x000fe20008000013 */
[----:B------:R-:W-:Y:S01]  /*91c0*/  USHF.L.U32 UR42, UR42, 0x8, URZ ;  /* 0x000000082a2a7899 */ /* 0x000fe2000800063f */
[----:B0-----:R-:W-:-:S02]  /*91d0*/  IADD3 R0, RZ, -R6, -R5 ;  /* 0x80000006ff007210 */ /* 0x001fc40007ffe805 */
[----:B------:R-:W-:Y:S01]  /*91e0*/  LOP3.LUT R3, R3, UR6, R6, 0xfe, !PT ;  /* 0x0000000603037c12 */ /* 0x000fe2000f8efe06 */
[----:B------:R-:W-:Y:S01]  /*91f0*/  IMAD.U32 R6, RZ, RZ, UR8 ;  /* 0x00000008ff067e24 */ /* 0x000fe2000f8e00ff */
[----:B------:R-:W-:Y:S01]  /*9200*/  SHF.R.S32.HI R19, RZ, 0x1f, R18 ;  /* 0x0000001fff137819 */ /* 0x000fe20000011412 */
[----:B------:R-:W-:Y:S01]  /*9210*/  ULDC UR8, c[0x0][0x284] ;  /* 0x0000a10000087ab9 */ /* 0x000fe20000000800 */
[----:B------:R-:W-:Y:S01]  /*9220*/  IMAD R0, R4, -0x40, R0 ;  /* 0xffffffc004007824 */ /* 0x000fe200078e0200 */
[----:B------:R-:W-:Y:S01]  /*9230*/  MOV R5, 0xfffffffe ;  /* 0xfffffffe00057802 */ /* 0x000fe20000000f00 */
[----:B------:R-:W-:Y:S02]  /*9240*/  IMAD.U32 R153, RZ, RZ, UR8 ;  /* 0x00000008ff997e24 */ /* 0x000fe4000f8e00ff */
[----:B------:R-:W-:-:S03]  /*9250*/  IMAD.WIDE.U32 R6, R6, UR43, R18 ;  /* 0x0000002b06067c25 */ /* 0x000fc6000f8e0012 */
[----:B------:R-:W-:Y:S01]  /*9260*/  IADD3 R153, R153, -UR41, R0 ;  /* 0x8000002999997c10 */ /* 0x000fe2000fffe000 */
[----:B------:R-:W-:Y:S01]  /*9270*/  VIADD R7, R7, UR4 ;  /* 0x0000000407077c36 */ /* 0x000fe20008000000 */
[----:B------:R-:W-:Y:S01]  /*9280*/  ULDC UR4, c[0x0][0x288] ;  /* 0x0000a20000047ab9 */ /* 0x000fe20000000800 */
[----:B------:R-:W-:Y:S01]  /*9290*/  LOP3.LUT R0, R8, 0x3, RZ, 0xc0, !PT ;  /* 0x0000000308007812 */ /* 0x000fe200078ec0ff */
[----:B------:R-:W-:-:S04]  /*92a0*/  UISETP.GE.AND UP0, UPT, UR42, UR4, UPT ;  /* 0x000000042a00728c */ /* 0x000fc8000bf06270 */
[----:B------:R-:W-:Y:S01]  /*92b0*/  UISETP.GE.OR UP0, UPT, UR41, UR8, UP0 ;  /* 0x000000082900728c */ /* 0x000fe20008706670 */
[----:B------:R-:W-:Y:S01]  /*92c0*/  IMAD R0, R0, R5, UR4 ;  /* 0x0000000400007e24 */ /* 0x000fe2000f8e0205 */
[----:B------:R-:W-:Y:S02]  /*92d0*/  UIMAD.WIDE.U32 UR4, UR39, -0x55555555, URZ ;  /* 0xaaaaaaab270478a5 */ /* 0x000fe4000f8e003f */
[----:B------:R-:W-:Y:S01]  /*92e0*/  USEL UR8, URZ, 0x1, !UP1 ;  /* 0x000000013f087887 */ /* 0x000fe2000c800000 */
[----:B------:R-:W-:Y:S01]  /*92f0*/  VIADD R0, R0, -UR42 ;  /* 0x8000002a00007c36 */ /* 0x000fe20008000000 */
[----:B------:R-:W-:Y:S01]  /*9300*/  PLOP3.LUT P0, PT, PT, PT, UP0, 0x80, 0x0 ;  /* 0x000000000000781c */ /* 0x000fe20003f0f008 */
[----:B------:R-:W-:Y:S02]  /*9310*/  USHF.R.U32.HI UR4, URZ, 0x1, UR5 ;  /* 0x000000013f047899 */ /* 0x000fe40008011605 */
[----:B------:R-:W-:Y:S02]  /*9320*/  ULOP3.LUT UR38, UR38, UR8, URZ, 0x3c, !UPT ;  /* 0x0000000826267292 */ /* 0x000fe4000f8e3c3f */
[----:B------:R-:W-:-:S02]  /*9330*/  UIMAD UR39, UR4, -0x3, UR39 ;  /* 0xfffffffd042778a4 */ /* 0x000fc4000f8e0227 */
[----:B------:R-:W-:Y:S01]  /*9340*/  @UP2 ULOP3.LUT UR38, UR38, 0x1, UR4, 0x78, !UPT ;  /* 0x0000000126262892 */ /* 0x000fe2000f8e7804 */
[----:B------:R-:W-:-:S05]  /*9350*/  UMOV UR41, 0xffffffff ;  /* 0xffffffff00297882 */ /* 0x000fca0000000000 */
[----:B------:R-:W-:Y:S06]  /*9360*/  @P0 BRA `(.L_x_34) ;  /* 0x0000010c00e80947 */ /* 0x000fec0003800000 */
[----:B------:R-:W-:Y:S01]  /*9370*/  FSETP.NEU.AND P0, PT, R16, RZ, PT ;  /* 0x000000ff1000720b */ /* 0x000fe20003f0d000 */
[----:B------:R-:W-:Y:S01]  /*9380*/  ULDC.64 UR8, c[0x0][0x5c8] ;  /* 0x0001720000087ab9 */ /* 0x000fe20000000a00 */
[----:B------:R-:W-:Y:S01]  /*9390*/  ISETP.GT.AND P3, PT, R153, RZ, PT ;  /* 0x000000ff9900720c */ /* 0x000fe20003f64270 */
[----:B------:R-:W-:Y:S01]  /*93a0*/  UIMAD UR4, UR7, UR8, URZ ;  /* 0x00000008070472a4 */ /* 0x000fe2000f8e023f */
[----:B------:R-:W-:Y:S01]  /*93b0*/  IMAD.U32 R10, RZ, RZ, UR9 ;  /* 0x00000009ff0a7e24 */ /* 0x000fe2000f8e00ff */
[----:B------:R-:W-:Y:S01]  /*93c0*/  BSSY B0, `(.L_x_34) ;  /* 0x00010f4000007945 */ /* 0x000fe20003800000 */
[----:B------:R-:W-:Y:S01]  /*93d0*/  IMAD.WIDE.U32 R6, R3, UR8, R6 ;  /* 0x0000000803067c25 */ /* 0x000fe2000f8e0006 */
[----:B------:R-:W-:-:S03]  /*93e0*/  ISETP.GT.AND P1, PT, R0, RZ, P3 ;  /* 0x000000ff0000720c */ /* 0x000fc60001f24270 */
[----:B------:R-:W-:-:S04]  /*93f0*/  IMAD R10, R3, R10, UR4 ;  /* 0x00000004030a7e24 */ /* 0x000fc8000f8e020a */
[----:B------:R-:W-:Y:S01]  /*9400*/  IMAD.IADD R10, R7, 0x1, R10 ;  /* 0x00000001070a7824 */ /* 0x000fe200078e020a */
[----:B------:R-:W-:Y:S06]  /*9410*/  @!P0 BRA `(.L_x_35) ;  /* 0x000000b800108947 */ /* 0x000fec0003800000 */
[----:B------:R-:W0:Y:S01]  /*9420*/  LDC.64 R22, c[0x0][0x5b8] ;  /* 0x00016e00ff167b82 */ /* 0x000e220000000a00 */
[----:B------:R-:W2:Y:S01]  /*9430*/  LDL.LU R11, [R1] ;  /* 0x00000000010b7983 */ /* 0x000ea20000300800 */
[----:B------:R-:W-:-:S06]  /*9440*/  ULDC.64 UR4, c[0x0][0x5c0] ;  /* 0x0001700000047ab9 */ /* 0x000fcc0000000a00 */
[----:B------:R-:W1:Y:S08]  /*9450*/  LDC.64 R14, c[0x0][0x5b0] ;  /* 0x00016c00ff0e7b82 */ /* 0x000e700000000a00 */
[----:B------:R-:W3:Y:S01]  /*9460*/  LDC.64 R12, c[0x0][0x5a8] ;  /* 0x00016a00ff0c7b82 */ /* 0x000ee20000000a00 */
[C---:B0-----:R-:W-:Y:S02]  /*9470*/  IMAD R159, R22.reuse, UR10, RZ ;  /* 0x0000000a169f7c24 */ /* 0x041fe4000f8e02ff */
[----:B------:R-:W-:-:S04]  /*9480*/  IMAD.WIDE.U32 R154, R22, UR43, R18 ;  /* 0x0000002b169a7c25 */ /* 0x000fc8000f8e0012 */
[----:B------:R-:W-:Y:S02]  /*9490*/  IMAD R159, R23, UR43, R159 ;  /* 0x0000002b179f7c24 */ /* 0x000fe4000f8e029f */
[----:B-1----:R-:W-:Y:S02]  /*94a0*/  IMAD R158, R14, UR7, RZ ;  /* 0x000000070e9e7c24 */ /* 0x002fe4000f8e02ff */
[----:B------:R-:W-:Y:S01]  /*94b0*/  IMAD.MOV.U32 R20, RZ, RZ, R154 ;  /* 0x000000ffff147224 */ /* 0x000fe200078e009a */
[----:B------:R-:W-:Y:S01]  /*94c0*/  IADD3 R21, R155, R159, RZ ;  /* 0x0000009f9b157210 */ /* 0x000fe20007ffe0ff */
[C---:B------:R-:W-:Y:S02]  /*94d0*/  IMAD R158, R3.reuse, R15, R158 ;  /* 0x0000000f039e7224 */ /* 0x040fe400078e029e */
[----:B------:R-:W-:-:S04]  /*94e0*/  IMAD.WIDE.U32 R4, R3, R14, R20 ;  /* 0x0000000e03047225 */ /* 0x000fc800078e0014 */
[----:B------:R-:W-:Y:S01]  /*94f0*/  IMAD.IADD R5, R5, 0x1, R158 ;  /* 0x0000000105057824 */ /* 0x000fe200078e029e */
[----:B---3--:R-:W-:-:S04]  /*9500*/  LEA R8, P0, R4, R12, 0x1 ;  /* 0x0000000c04087211 */ /* 0x008fc800078008ff */
[----:B------:R-:W-:-:S05]  /*9510*/  LEA.HI.X R9, R4, R13, R5, 0x1, P0 ;  /* 0x0000000d04097211 */ /* 0x000fca00000f0c05 */
[----:B------:R-:W3:Y:S01]  /*9520*/  @P1 LDG.E.LTC128B.U16 R23, desc[UR36][R8.64] ;  /* 0x0000002408171981 */ /* 0x000ee2000c1e1520 */
[----:B------:R-:W-:Y:S01]  /*9530*/  BSSY B1, `(.L_x_36) ;  /* 0x0000011000017945 */ /* 0x000fe20003800000 */
[----:B---3--:R-:W-:-:S04]  /*9540*/  IMAD.U32 R4, R23, 0x10000, RZ ;  /* 0x0001000017047824 */ /* 0x008fc800078e00ff */
[----:B------:R-:W-:-:S04]  /*9550*/  FMUL R4, R4, R16 ;  /* 0x0000001004047220 */ /* 0x000fc80000400000 */
[----:B--2---:R-:W-:Y:S01]  /*9560*/  FFMA R7, R11, R2, R4 ;  /* 0x000000020b077223 */ /* 0x004fe20000000004 */
[----:B------:R-:W-:-:S04]  /*9570*/  LEA R4, P0, R6, UR4, 0x1 ;  /* 0x0000000406047c11 */ /* 0x000fc8000f8008ff */
[----:B------:R-:W-:Y:S02]  /*9580*/  LEA.HI.X R5, R6, UR5, R10, 0x1, P0 ;  /* 0x0000000506057c11 */ /* 0x000fe400080f0c0a */
[----:B------:R-:W-:-:S05]  /*9590*/  F2FP.BF16.F32.PACK_AB R6, RZ, R7 ;  /* 0x00000007ff06723e */ /* 0x000fca00000010ff */
[----:B------:R0:W-:Y:S02]  /*95a0*/  @P1 STG.E.U16 desc[UR36][R4.64], R6 ;  /* 0x0000000604001986 */ /* 0x0001e4000c101524 */
[----:B0-----:R-:W-:-:S05]  /*95b0*/  IMAD.WIDE.U32 R6, R3, R14, R18 ;  /* 0x0000000e03067225 */ /* 0x001fca00078e0012 */
[----:B------:R-:W-:-:S03]  /*95c0*/  IADD3 R7, R158, R7, RZ ;  /* 0x000000079e077210 */ /* 0x000fc60007ffe0ff */
[----:B------:R-:W-:-:S04]  /*95d0*/  IMAD.WIDE.U32 R6, R22, UR43, R6 ;  /* 0x0000002b16067c25 */ /* 0x000fc8000f8e0006 */
[----:B------:R-:W-:Y:S01]  /*95e0*/  IMAD.IADD R7, R159, 0x1, R7 ;  /* 0x000000019f077824 */ /* 0x000fe200078e0207 */
[----:B------:R-:W-:-:S04]  /*95f0*/  LEA R10, P0, R6, R12, 0x1 ;  /* 0x0000000c060a7211 */ /* 0x000fc800078008ff */
[----:B------:R-:W-:Y:S02]  /*9600*/  LEA.HI.X R11, R6, R13, R7, 0x1, P0 ;  /* 0x0000000d060b7211 */ /* 0x000fe400000f0c07 */
[----:B------:R-:W-:-:S13]  /*9610*/  ISETP.GT.AND P0, PT, R0, 0x1, P3 ;  /* 0x000000010000780c */ /* 0x000fda0001f04270 */
[----:B------:R-:W-:Y:S05]  /*9620*/  @!P0 BRA `(.L_x_37) ;  /* 0x0000000000048947 */ /* 0x000fea0003800000 */
[----:B------:R0:W5:Y:S02]  /*9630*/  LDG.E.LTC128B.U16 R23, desc[UR36][R10.64+0x2] ;  /* 0x000002240a177981 */ /* 0x000164000c1e1520 */
.L_x_37:
[----:B------:R-:W-:Y:S05]  /*9640*/  BSYNC B1 ;  /* 0x0000000000017941 */ /* 0x000fea0003800000 */
.L_x_36:
[----:B------:R-:W2:Y:S01]  /*9650*/  LDL.LU R7, [R1+0x4] ;  /* 0x0000040001077983 */ /* 0x000ea20000300800 */
[----:B-----5:R-:W-:Y:S01]  /*9660*/  IMAD.U32 R6, R23, 0x10000, RZ ;  /* 0x0001000017067824 */ /* 0x020fe200078e00ff */
[C---:B------:R-:W-:Y:S01]  /*9670*/  SHF.L.U64.HI R157, R14.reuse, 0x3, R15 ;  /* 0x000000030e9d7819 */ /* 0x040fe2000001020f */
[----:B------:R-:W-:Y:S01]  /*9680*/  IMAD.SHL.U32 R156, R14, 0x8, RZ ;  /* 0x000000080e9c7824 */ /* 0x000fe200078e00ff */
[----:B------:R-:W3:Y:S01]  /*9690*/  LDL.LU R160, [R1+0x8] ;  /* 0x0000080001a07983 */ /* 0x000ee20000300800 */
[----:B------:R-:W-:-:S04]  /*96a0*/  FMUL R6, R6, R16 ;  /* 0x0000001006067220 */ /* 0x000fc80000400000 */
[----:B--2---:R-:W-:-:S05]  /*96b0*/  FFMA R6, R7, R2, R6 ;  /* 0x0000000207067223 */ /* 0x004fca0000000006 */
[----:B------:R-:W-:-:S05]  /*96c0*/  F2FP.BF16.F32.PACK_AB R6, RZ, R6 ;  /* 0x00000006ff06723e */ /* 0x000fca00000010ff */
[----:B------:R1:W-:Y:S01]  /*96d0*/  @P0 STG.E.U16 desc[UR36][R4.64+0x2], R6 ;  /* 0x0000020604000986 */ /* 0x0003e2000c101524 */
[----:B------:R-:W-:-:S04]  /*96e0*/  ISETP.GT.AND P0, PT, R153, 0x8, PT ;  /* 0x000000089900780c */ /* 0x000fc80003f04270 */
[----:B------:R-:W-:Y:S01]  /*96f0*/  ISETP.GT.AND P1, PT, R0, RZ, P0 ;  /* 0x000000ff0000720c */ /* 0x000fe20000724270 */
[----:B-1----:R-:W-:-:S05]  /*9700*/  IMAD.WIDE.U32 R6, R3, R14, R156 ;  /* 0x0000000e03067225 */ /* 0x002fca00078e009c */
[----:B------:R-:W-:Y:S02]  /*9710*/  IADD3 R158, R158, R7, RZ ;  /* 0x000000079e9e7210 */ /* 0x000fe40007ffe0ff */
[----:B------:R-:W-:-:S05]  /*9720*/  IADD3 R7, P2, R154, R6, RZ ;  /* 0x000000069a077210 */ /* 0x000fca0007f5e0ff */
[----:B------:R-:W-:Y:S01]  /*9730*/  IMAD.X R9, R158, 0x1, R21, P2 ;  /* 0x000000019e097824 */ /* 0x000fe200010e0615 */
[----:B------:R-:W-:-:S04]  /*9740*/  LEA R8, P2, R7, R12, 0x1 ;  /* 0x0000000c07087211 */ /* 0x000fc800078408ff */
[----:B------:R-:W-:-:S05]  /*9750*/  LEA.HI.X R9, R7, R13, R9, 0x1, P2 ;  /* 0x0000000d07097211 */ /* 0x000fca00010f0c09 */
[----:B------:R1:W2:Y:S01]  /*9760*/  @P1 LDG.E.LTC128B.U16 R23, desc[UR36][R8.64] ;  /* 0x0000002408171981 */ /* 0x0002a2000c1e1520 */
[----:B------:R-:W-:Y:S01]  /*9770*/  IADD3 R6, P2, R18, R6, RZ ;  /* 0x0000000612067210 */ /* 0x000fe20007f5e0ff */
[----:B------:R-:W-:Y:S01]  /*9780*/  BSSY B1, `(.L_x_38) ;  /* 0x0000016000017945 */ /* 0x000fe20003800000 */
[----:B------:R-:W-:-:S03]  /*9790*/  ISETP.GT.AND P4, PT, R0, 0x1, P0 ;  /* 0x000000010000780c */ /* 0x000fc60000784270 */
[----:B------:R-:W-:Y:S02]  /*97a0*/  IMAD.X R7, R19, 0x1, R158, P2 ;  /* 0x0000000113077824 */ /* 0x000fe400010e069e */
[----:B------:R-:W-:Y:S02]  /*97b0*/  IMAD.U32 R158, RZ, RZ, UR9 ;  /* 0x00000009ff9e7e24 */ /* 0x000fe4000f8e00ff */
[----:B------:R-:W-:-:S04]  /*97c0*/  IMAD.WIDE.U32 R6, R22, UR43, R6 ;  /* 0x0000002b16067c25 */ /* 0x000fc8000f8e0006 */
[----:B------:R-:W-:Y:S01]  /*97d0*/  IMAD.IADD R7, R159, 0x1, R7 ;  /* 0x000000019f077824 */ /* 0x000fe200078e0207 */
[----:B-1----:R-:W-:-:S04]  /*97e0*/  LEA R8, P2, R6, R12, 0x1 ;  /* 0x0000000c06087211 */ /* 0x002fc800078408ff */
[----:B------:R-:W-:Y:S02]  /*97f0*/  LEA.HI.X R9, R6, R13, R7, 0x1, P2 ;  /* 0x0000000d06097211 */ /* 0x000fe400010f0c07 */
[----:B--2---:R-:W-:-:S05]  /*9800*/  SHF.L.U32 R6, R23, 0x10, RZ ;  /* 0x0000001017067819 */ /* 0x004fca00000006ff */
[----:B------:R-:W-:-:S04]  /*9810*/  FMUL R6, R6, R16 ;  /* 0x0000001006067220 */ /* 0x000fc80000400000 */
[----:B---3--:R-:W-:Y:S01]  /*9820*/  FFMA R7, R160, R2, R6 ;  /* 0x00000002a0077223 */ /* 0x008fe20000000006 */
[----:B------:R-:W-:Y:S02]  /*9830*/  IMAD.U32 R160, RZ, RZ, UR8 ;  /* 0x00000008ffa07e24 */ /* 0x000fe4000f8e00ff */
[----:B------:R-:W-:Y:S02]  /*9840*/  IMAD.U32 R6, RZ, RZ, UR8 ;  /* 0x00000008ff067e24 */ /* 0x000fe4000f8e00ff */
[----:B------:R-:W-:Y:S02]  /*9850*/  F2FP.BF16.F32.PACK_AB R7, RZ, R7 ;  /* 0x00000007ff07723e */ /* 0x000fe400000010ff */
[----:B------:R-:W-:Y:S02]  /*9860*/  SHF.L.U32 R160, R160, 0x4, RZ ;  /* 0x00000004a0a07819 */ /* 0x000fe400000006ff */
[----:B------:R-:W-:Y:S02]  /*9870*/  SHF.L.U64.HI R158, R6, 0x4, R158 ;  /* 0x00000004069e7819 */ /* 0x000fe4000001029e */
[----:B------:R-:W-:-:S02]  /*9880*/  IADD3 R6, P2, R160, R4, RZ ;  /* 0x00000004a0067210 */ /* 0x000fc40007f5e0ff */
[----:B------:R-:W-:-:S03]  /*9890*/  PRMT R161, R7, 0x7610, R161 ;  /* 0x0000761007a17816 */ /* 0x000fc600000000a1 */
[----:B------:R-:W-:-:S05]  /*98a0*/  IMAD.X R7, R158, 0x1, R5, P2 ;  /* 0x000000019e077824 */ /* 0x000fca00010e0605 */
[----:B------:R1:W-:Y:S01]  /*98b0*/  @P1 STG.E.U16 desc[UR36][R6.64], R161 ;  /* 0x000000a106001986 */ /* 0x0003e2000c101524 */
[----:B------:R-:W-:Y:S05]  /*98c0*/  @!P4 BRA `(.L_x_39) ;  /* 0x000000000004c947 */ /* 0x000fea0003800000 */
[----:B------:R2:W5:Y:S02]  /*98d0*/  LDG.E.LTC128B.U16 R23, desc[UR36][R8.64+0x2] ;  /* 0x0000022408177981 */ /* 0x000564000c1e1520 */
.L_x_39:
[----:B------:R-:W-:Y:S05]  /*98e0*/  BSYNC B1 ;  /* 0x0000000000017941 */ /* 0x000fea0003800000 */
.L_x_38:
[----:B------:R-:W3:Y:S01]  /*98f0*/  LDL.LU R162, [R1+0xc] ;  /* 0x00000c0001a27983 */ /* 0x000ee20000300800 */
[----:B-1---5:R-:W-:Y:S01]  /*9900*/  IMAD.U32 R161, R23, 0x10000, RZ ;  /* 0x0001000017a17824 */ /* 0x022fe200078e00ff */
[----:B------:R-:W-:Y:S01]  /*9910*/  ISETP.GT.AND P1, PT, R0, 0x8, P3 ;  /* 0x000000080000780c */ /* 0x000fe20001f24270 */
[----:B------:R-:W-:Y:S02]  /*9920*/  BSSY B1, `(.L_x_40) ;  /* 0x0000007000017945 */ /* 0x000fe40003800000 */
[----:B------:R-:W-:-:S04]  /*9930*/  FMUL R161, R161, R16 ;  /* 0x00000010a1a17220 */ /* 0x000fc80000400000 */
[----:B---3--:R-:W-:-:S05]  /*9940*/  FFMA R161, R162, R2, R161 ;  /* 0x00000002a2a17223 */ /* 0x008fca00000000a1 */
[----:B------:R-:W-:-:S05]  /*9950*/  F2FP.BF16.F32.PACK_AB R161, RZ, R161 ;  /* 0x000000a1ffa1723e */ /* 0x000fca00000010ff */
[----:B------:R1:W-:Y:S01]  /*9960*/  @P4 STG.E.U16 desc[UR36][R6.64+0x2], R161 ;  /* 0x000002a106004986 */ /* 0x0003e2000c101524 */
[----:B------:R-:W-:Y:S05]  /*9970*/  @!P1 BRA `(.L_x_41) ;  /* 0x0000000000049947 */ /* 0x000fea0003800000 */
[----:B------:R3:W5:Y:S02]  /*9980*/  LDG.E.LTC128B.U16 R23, desc[UR36][R10.64+0x10] ;  /* 0x000010240a177981 */ /* 0x000764000c1e1520 */
.L_x_41:
[----:B------:R-:W-:Y:S05]  /*9990*/  BSYNC B1 ;  /* 0x0000000000017941 */ /* 0x000fea0003800000 */
.L_x_40:
[----:B------:R-:W4:Y:S01]  /*99a0*/  LDL.LU R162, [R1+0x10] ;  /* 0x0000100001a27983 */ /* 0x000f220000300800 */
[----:B-1---5:R-:W-:Y:S01]  /*99b0*/  IMAD.U32 R161, R23, 0x10000, RZ ;  /* 0x0001000017a17824 */ /* 0x022fe200078e00ff */
[----:B------:R-:W-:Y:S01]  /*99c0*/  ISETP.GT.AND P2, PT, R0, 0x9, P3 ;  /* 0x000000090000780c */ /* 0x000fe20001f44270 */
[----:B------:R-:W-:Y:S02]  /*99d0*/  BSSY B1, `(.L_x_42) ;  /* 0x0000007000017945 */ /* 0x000fe40003800000 */
[----:B------:R-:W-:-:S04]  /*99e0*/  FMUL R161, R161, R16 ;  /* 0x00000010a1a17220 */ /* 0x000fc80000400000 */
[----:B----4-:R-:W-:-:S05]  /*99f0*/  FFMA R161, R162, R2, R161 ;  /* 0x00000002a2a17223 */ /* 0x010fca00000000a1 */
[----:B------:R-:W-:-:S05]  /*9a00*/  F2FP.BF16.F32.PACK_AB R161, RZ, R161 ;  /* 0x000000a1ffa1723e */ /* 0x000fca00000010ff */
[----:B------:R1:W-:Y:S01]  /*9a10*/  @P1 STG.E.U16 desc[UR36][R4.64+0x10], R161 ;  /* 0x000010a104001986 */ /* 0x0003e2000c101524 */
[----:B------:R-:W-:Y:S05]  /*9a20*/  @!P2 BRA `(.L_x_43) ;  /* 0x000000000004a947 */ /* 0x000fea0003800000 */
[----:B------:R4:W5:Y:S02]  /*9a30*/  LDG.E.LTC128B.U16 R23, desc[UR36][R10.64+0x12] ;  /* 0x000012240a177981 */ /* 0x000964000c1e1520 */
.L_x_43:
[----:B------:R-:W-:Y:S05]  /*9a40*/  BSYNC B1 ;  /* 0x0000000000017941 */ /* 0x000fea0003800000 */
.L_x_42:
[----:B------:R-:W2:Y:S01]  /*9a50*/  LDL.LU R162, [R1+0x14] ;  /* 0x0000140001a27983 */ /* 0x000ea20000300800 */
[----:B-1---5:R-:W-:Y:S01]  /*9a60*/  SHF.L.U32 R161, R23, 0x10, RZ ;  /* 0x0000001017a17819 */ /* 0x022fe200000006ff */
[----:B------:R-:W-:Y:S01]  /*9a70*/  BSSY B1, `(.L_x_44) ;  /* 0x0000008000017945 */ /* 0x000fe20003800000 */
[----:B------:R-:W-:-:S03]  /*9a80*/  ISETP.GT.AND P1, PT, R0, 0x8, P0 ;  /* 0x000000080000780c */ /* 0x000fc60000724270 */
[----:B------:R-:W-:-:S04]  /*9a90*/  FMUL R161, R161, R16 ;  /* 0x00000010a1a17220 */ /* 0x000fc80000400000 */
[----:B--2---:R-:W-:-:S05]  /*9aa0*/  FFMA R161, R162, R2, R161 ;  /* 0x00000002a2a17223 */ /* 0x004fca00000000a1 */
[----:B------:R-:W-:-:S05]  /*9ab0*/  F2FP.BF16.F32.PACK_AB R161, RZ, R161 ;  /* 0x000000a1ffa1723e */ /* 0x000fca00000010ff */
[----:B------:R1:W-:Y:S01]  /*9ac0*/  @P2 STG.E.U16 desc[UR36][R4.64+0x12], R161 ;  /* 0x000012a104002986 */ /* 0x0003e2000c101524 */
[----:B------:R-:W-:Y:S05]  /*9ad0*/  @!P1 BRA `(.L_x_45) ;  /* 0x0000000000049947 */ /* 0x000fea0003800000 */
[----:B------:R2:W5:Y:S02]  /*9ae0*/  LDG.E.LTC128B.U16 R23, desc[UR36][R8.64+0x10] ;  /* 0x0000102408177981 */ /* 0x000564000c1e1520 */
.L_x_45:
[----:B------:R-:W-:Y:S05]  /*9af0*/  BSYNC B1 ;  /* 0x0000000000017941 */ /* 0x000fea0003800000 */
.L_x_44:
        /* <DEDUP_REMOVED lines=10> */
.L_x_47:
[----:B------:R-:W-:Y:S05]  /*9ba0*/  BSYNC B1 ;  /* 0x0000000000017941 */ /* 0x000fea0003800000 */
.L_x_46:
[----:B------:R-:W2:Y:S01]  /*9bb0*/  LDL.LU R162, [R1+0x1c] ;  /* 0x00001c0001a27983 */ /* 0x000ea20000300800 */
[----:B-1---5:R-:W-:Y:S01]  /*9bc0*/  IMAD.U32 R161, R23, 0x10000, RZ ;  /* 0x0001000017a17824 */ /* 0x022fe200078e00ff */
[----:B------:R-:W-:Y:S01]  /*9bd0*/  ISETP.GT.AND P1, PT, R0, 0x10, P3 ;  /* 0x000000100000780c */ /* 0x000fe20001f24270 */
[----:B------:R-:W-:Y:S02]  /*9be0*/  BSSY B1, `(.L_x_48) ;  /* 0x0000007000017945 */ /* 0x000fe40003800000 */
[----:B------:R-:W-:-:S04]  /*9bf0*/  FMUL R161, R161, R16 ;  /* 0x00000010a1a17220 */ /* 0x000fc80000400000 */
[----:B--2---:R-:W-:-:S05]  /*9c00*/  FFMA R161, R162, R2, R161 ;  /* 0x00000002a2a17223 */ /* 0x004fca00000000a1 */
[----:B------:R-:W-:-:S05]  /*9c10*/  F2FP.BF16.F32.PACK_AB R161, RZ, R161 ;  /* 0x000000a1ffa1723e */ /* 0x000fca00000010ff */
[----:B------:R1:W-:Y:S01]  /*9c20*/  @P2 STG.E.U16 desc[UR36][R6.64+0x12], R161 ;  /* 0x000012a106002986 */ /* 0x0003e2000c101524 */
[----:B------:R-:W-:Y:S05]  /*9c30*/  @!P1 BRA `(.L_x_49) ;  /* 0x0000000000049947 */ /* 0x000fea0003800000 */
[----:B------:R2:W5:Y:S02]  /*9c40*/  LDG.E.LTC128B.U16 R23, desc[UR36][R10.64+0x20] ;  /* 0x000020240a177981 */ /* 0x000564000c1e1520 */
.L_x_49:
[----:B------:R-:W-:Y:S05]  /*9c50*/  BSYNC B1 ;  /* 0x0000000000017941 */ /* 0x000fea0003800000 */
.L_x_48:
        /* <DEDUP_REMOVED lines=10> */
.L_x_51:
[----:B------:R-:W-:Y:S05]  /*9d00*/  BSYNC B1 ;  /* 0x0000000000017941 */ /* 0x000fea0003800000 */
.L_x_50:
        /* <DEDUP_REMOVED lines=10> */
.L_x_53:
[----:B------:R-:W-:Y:S05]  /*9db0*/  BSYNC B1 ;  /* 0x0000000000017941 */ /* 0x000fea0003800000 */
.L_x_52:
        /* <DEDUP_REMOVED lines=10> */
.L_x_55:
[----:B------:R-:W-:Y:S05]  /*9e60*/  BSYNC B1 ;  /* 0x0000000000017941 */ /* 0x000fea0003800000 */
.L_x_54:
        /* <DEDUP_REMOVED lines=10> */
.L_x_57:
[----:B------:R-:W-:Y:S05]  /*9f10*/  BSYNC B1 ;  /* 0x0000000000017941 */ /* 0x000fea0003800000 */
.L_x_56:
        /* <DEDUP_REMOVED lines=10> */
.L_x_59:
[----:B------:R-:W-:Y:S05]  /*9fc0*/  BSYNC B1 ;  /* 0x0000000000017941 */ /* 0x000fea0003800000 */
.L_x_58:
        /* <DEDUP_REMOVED lines=10> */
.L_x_61:
[----:B------:R-:W-:Y:S05]  /*a070*/  BSYNC B1 ;  /* 0x0000000000017941 */ /* 0x000fea0003800000 */
.L_x_60:
        /* <DEDUP_REMOVED lines=10> */
.L_x_63:
[----:B------:R-:W-:Y:S05]  /*a120*/  BSYNC B1 ;  /* 0x0000000000017941 */ /* 0x000fea0003800000 */
.L_x_62:
        /* <DEDUP_REMOVED lines=10> */
.L_x_65:
[----:B------:R-:W-:Y:S05]  /*a1d0*/  BSYNC B1 ;  /* 0x0000000000017941 */ /* 0x000fea0003800000 */
.L_x_64:
        /* <DEDUP_REMOVED lines=10> */
.L_x_67:
[----:B------:R-:W-:Y:S05]  /*a280*/  BSYNC B1 ;  /* 0x0000000000017941 */ /* 0x000fea0003800000 */
.L_x_66:
        /* <DEDUP_REMOVED lines=10> */
.L_x_69:
[----:B------:R-:W-:Y:S05]  /*a330*/  BSYNC B1 ;  /* 0x0000000000017941 */ /* 0x000fea0003800000 */
.L_x_68:
        /* <DEDUP_REMOVED lines=10> */
.L_x_71:
[----:B------:R-:W-:Y:S05]  /*a3e0*/  BSYNC B1 ;  /* 0x0000000000017941 */ /* 0x000fea0003800000 */
.L_x_70:
        /* <DEDUP_REMOVED lines=10> */
.L_x_73:
[----:B------:R-:W-:Y:S05]  /*a490*/  BSYNC B1 ;  /* 0x0000000000017941 */ /* 0x000fea0003800000 */
.L_x_72:
        /* <DEDUP_REMOVED lines=10> */
.L_x_75:
[----:B------:R-:W-:Y:S05]  /*a540*/  BSYNC B1 ;  /* 0x0000000000017941 */ /* 0x000fea0003800000 */
.L_x_74:
        /* <DEDUP_REMOVED lines=10> */
.L_x_77:
[----:B------:R-:W-:Y:S05]  /*a5f0*/  BSYNC B1 ;  /* 0x0000000000017941 */ /* 0x000fea0003800000 */
.L_x_76:
        /* <DEDUP_REMOVED lines=10> */
.L_x_79:
[----:B------:R-:W-:Y:S05]  /*a6a0*/  BSYNC B1 ;  /* 0x0000000000017941 */ /* 0x000fea0003800000 */
.L_x_78:
        /* <DEDUP_REMOVED lines=10> */
.L_x_81:
[----:B------:R-:W-:Y:S05]  /*a750*/  BSYNC B1 ;  /* 0x0000000000017941 */ /* 0x000fea0003800000 */
.L_x_80:
        /* <DEDUP_REMOVED lines=10> */
.L_x_83:
[----:B------:R-:W-:Y:S05]  /*a800*/  BSYNC B1 ;  /* 0x0000000000017941 */ /* 0x000fea0003800000 */
.L_x_82:
        /* <DEDUP_REMOVED lines=10> */
.L_x_85:
[----:B------:R-:W-:Y:S05]  /*a8b0*/  BSYNC B1 ;  /* 0x0000000000017941 */ /* 0x000fea0003800000 */
.L_x_84:
        /* <DEDUP_REMOVED lines=10> */
.L_x_87:
[----:B------:R-:W-:Y:S05]  /*a960*/  BSYNC B1 ;  /* 0x0000000000017941 */ /* 0x000fea0003800000 */
.L_x_86:
        /* <DEDUP_REMOVED lines=10> */
.L_x_89:
[----:B------:R-:W-:Y:S05]  /*aa10*/  BSYNC B1 ;  /* 0x0000000000017941 */ /* 0x000fea0003800000 */
.L_x_88:
        /* <DEDUP_REMOVED lines=10> */
.L_x_91:
[----:B------:R-:W-:Y:S05]  /*aac0*/  BSYNC B1 ;  /* 0x0000000000017941 */ /* 0x000fea0003800000 */
.L_x_90:
        /* <DEDUP_REMOVED lines=10> */
.L_x_93:
[----:B------:R-:W-:Y:S05]  /*ab70*/  BSYNC B1 ;  /* 0x0000000000017941 */ /* 0x000fea0003800000 */
.L_x_92:
        /* <DEDUP_REMOVED lines=10> */
.L_x_95:
[----:B------:R-:W-:Y:S05]  /*ac20*/  BSYNC B1 ;  /* 0x0000000000017941 */ /* 0x000fea0003800000 */
.L_x_94:
        /* <DEDUP_REMOVED lines=10> */
.L_x_97:
[----:B------:R-:W-:Y:S05]  /*acd0*/  BSYNC B1 ;  /* 0x0000000000017941 */ /* 0x000fea0003800000 */
.L_x_96:
        /* <DEDUP_REMOVED lines=10> */
.L_x_99:
[----:B------:R-:W-:Y:S05]  /*ad80*/  BSYNC B1 ;  /* 0x0000000000017941 */ /* 0x000fea0003800000 */
.L_x_98:
        /* <DEDUP_REMOVED lines=10> */
.L_x_101:
[----:B------:R-:W-:Y:S05]  /*ae30*/  BSYNC B1 ;  /* 0x0000000000017941 */ /* 0x000fea0003800000 */
.L_x_100:
        /* <DEDUP_REMOVED lines=10> */
.L_x_103:
[----:B------:R-:W-:Y:S05]  /*aee0*/  BSYNC B1 ;  /* 0x0000000000017941 */ /* 0x000fea0003800000 */
.L_x_102:
        /* <DEDUP_REMOVED lines=10> */
.L_x_105:
[----:B------:R-:W-:Y:S05]  /*af90*/  BSYNC B1 ;  /* 0x0000000000017941 */ /* 0x000fea0003800000 */
.L_x_104:
        /* <DEDUP_REMOVED lines=10> */
.L_x_107:
[----:B------:R-:W-:Y:S05]  /*b040*/  BSYNC B1 ;  /* 0x0000000000017941 */ /* 0x000fea0003800000 */
.L_x_106:
        /* <DEDUP_REMOVED lines=10> */
.L_x_109:
[----:B------:R-:W-:Y:S05]  /*b0f0*/  BSYNC B1 ;  /* 0x0000000000017941 */ /* 0x000fea0003800000 */
.L_x_108:
        /* <DEDUP_REMOVED lines=10> */
.L_x_111:
[----:B------:R-:W-:Y:S05]  /*b1a0*/  BSYNC B1 ;  /* 0x0000000000017941 */ /* 0x000fea0003800000 */
.L_x_110:
        /* <DEDUP_REMOVED lines=10> */
.L_x_113:
[----:B------:R-:W-:Y:S05]  /*b250*/  BSYNC B1 ;  /* 0x0000000000017941 */ /* 0x000fea0003800000 */
.L_x_112:
        /* <DEDUP_REMOVED lines=10> */
.L_x_115:
[----:B------:R-:W-:Y:S05]  /*b300*/  BSYNC B1 ;  /* 0x0000000000017941 */ /* 0x000fea0003800000 */
.L_x_114:
        /* <DEDUP_REMOVED lines=10> */
.L_x_117:
[----:B------:R-:W-:Y:S05]  /*b3b0*/  BSYNC B1 ;  /* 0x0000000000017941 */ /* 0x000fea0003800000 */
.L_x_116:
        /* <DEDUP_REMOVED lines=10> */
.L_x_119:
[----:B------:R-:W-:Y:S05]  /*b460*/  BSYNC B1 ;  /* 0x0000000000017941 */ /* 0x000fea0003800000 */
.L_x_118:
        /* <DEDUP_REMOVED lines=10> */
.L_x_121:
[----:B------:R-:W-:Y:S05]  /*b510*/  BSYNC B1 ;  /* 0x0000000000017941 */ /* 0x000fea0003800000 */
.L_x_120:
        /* <DEDUP_REMOVED lines=10> */
.L_x_123:
[----:B------:R-:W-:Y:S05]  /*b5c0*/  BSYNC B1 ;  /* 0x0000000000017941 */ /* 0x000fea0003800000 */
.L_x_122:
        /* <DEDUP_REMOVED lines=10> */
.L_x_125:
[----:B------:R-:W-:Y:S05]  /*b670*/  BSYNC B1 ;  /* 0x0000000000017941 */ /* 0x000fea0003800000 */
.L_x_124:
        /* <DEDUP_REMOVED lines=10> */
.L_x_127:
[----:B------:R-:W-:Y:S05]  /*b720*/  BSYNC B1 ;  /* 0x0000000000017941 */ /* 0x000fea0003800000 */
.L_x_126:
        /* <DEDUP_REMOVED lines=10> */
.L_x_129:
[----:B------:R-:W-:Y:S05]  /*b7d0*/  BSYNC B1 ;  /* 0x0000000000017941 */ /* 0x000fea0003800000 */
.L_x_128:
        /* <DEDUP_REMOVED lines=10> */
.L_x_131:
[----:B------:R-:W-:Y:S05]  /*b880*/  BSYNC B1 ;  /* 0x0000000000017941 */ /* 0x000fea0003800000 */
.L_x_130:
        /* <DEDUP_REMOVED lines=10> */
.L_x_133:
[----:B------:R-:W-:Y:S05]  /*b930*/  BSYNC B1 ;  /* 0x0000000000017941 */ /* 0x000fea0003800000 */
.L_x_132:
        /* <DEDUP_REMOVED lines=10> */
.L_x_135:
[----:B------:R-:W-:Y:S05]  /*b9e0*/  BSYNC B1 ;  /* 0x0000000000017941 */ /* 0x000fea0003800000 */
.L_x_134:
        /* <DEDUP_REMOVED lines=10> */
.L_x_137:
[----:B------:R-:W-:Y:S05]  /*ba90*/  BSYNC B1 ;  /* 0x0000000000017941 */ /* 0x000fea0003800000 */
.L_x_136:
        /* <DEDUP_REMOVED lines=10> */
.L_x_139:
[----:B------:R-:W-:Y:S05]  /*bb40*/  BSYNC B1 ;  /* 0x0000000000017941 */ /* 0x000fea0003800000 */
.L_x_138:
        /* <DEDUP_REMOVED lines=10> */
.L_x_141:
[----:B------:R-:W-:Y:S05]  /*bbf0*/  BSYNC B1 ;  /* 0x0000000000017941 */ /* 0x000fea0003800000 */
.L_x_140:
        /* <DEDUP_REMOVED lines=10> */
.L_x_143:
[----:B------:R-:W-:Y:S05]  /*bca0*/  BSYNC B1 ;  /* 0x0000000000017941 */ /* 0x000fea0003800000 */
.L_x_142:
        /* <DEDUP_REMOVED lines=10> */
.L_x_145:
[----:B------:R-:W-:Y:S05]  /*bd50*/  BSYNC B1 ;  /* 0x0000000000017941 */ /* 0x000fea0003800000 */
.L_x_144:
        /* <DEDUP_REMOVED lines=10> */
.L_x_147:
[----:B------:R-:W-:Y:S05]  /*be00*/  BSYNC B1 ;  /* 0x0000000000017941 */ /* 0x000fea0003800000 */
.L_x_146:
        /* <DEDUP_REMOVED lines=10> */
.L_x_149:
[----:B------:R-:W-:Y:S05]  /*beb0*/  BSYNC B1 ;  /* 0x0000000000017941 */ /* 0x000fea0003800000 */
.L_x_148:
        /* <DEDUP_REMOVED lines=10> */
.L_x_151:
[----:B------:R-:W-:Y:S05]  /*bf60*/  BSYNC B1 ;  /* 0x0000000000017941 */ /* 0x000fea0003800000 */
.L_x_150:
        /* <DEDUP_REMOVED lines=10> */
.L_x_153:
[----:B------:R-:W-:Y:S05]  /*c010*/  BSYNC B1 ;  /* 0x0000000000017941 */ /* 0x000fea0003800000 */
.L_x_152:
        /* <DEDUP_REMOVED lines=10> */
.L_x_155:
[----:B------:R-:W-:Y:S05]  /*c0c0*/  BSYNC B1 ;  /* 0x0000000000017941 */ /* 0x000fea0003800000 */
.L_x_154:
        /* <DEDUP_REMOVED lines=10> */
.L_x_157:
[----:B------:R-:W-:Y:S05]  /*c170*/  BSYNC B1 ;  /* 0x0000000000017941 */ /* 0x000fea0003800000 */
.L_x_156:
        /* <DEDUP_REMOVED lines=10> */
.L_x_159:
[----:B------:R-:W-:Y:S05]  /*c220*/  BSYNC B1 ;  /* 0x0000000000017941 */ /* 0x000fea0003800000 */
.L_x_158:
        /* <DEDUP_REMOVED lines=10> */
.L_x_161:
[----:B------:R-:W-:Y:S05]  /*c2d0*/  BSYNC B1 ;  /* 0x0000000000017941 */ /* 0x000fea0003800000 */
.L_x_160:
        /* <DEDUP_REMOVED lines=10> */
.L_x_163:
[----:B------:R-:W-:Y:S05]  /*c380*/  BSYNC B1 ;  /* 0x0000000000017941 */ /* 0x000fea0003800000 */
.L_x_162:
        /* <DEDUP_REMOVED lines=10> */
.L_x_165:
[----:B------:R-:W-:Y:S05]  /*c430*/  BSYNC B1 ;  /* 0x0000000000017941 */ /* 0x000fea0003800000 */
.L_x_164:
        /* <DEDUP_REMOVED lines=10> */
.L_x_167:
[----:B------:R-:W-:Y:S05]  /*c4e0*/  BSYNC B1 ;  /* 0x0000000000017941 */ /* 0x000fea0003800000 */
.L_x_166:
        /* <DEDUP_REMOVED lines=10> */
.L_x_169:
[----:B------:R-:W-:Y:S05]  /*c590*/  BSYNC B1 ;  /* 0x0000000000017941 */ /* 0x000fea0003800000 */
.L_x_168:
        /* <DEDUP_REMOVED lines=10> */
.L_x_171:
[----:B------:R-:W-:Y:S05]  /*c640*/  BSYNC B1 ;  /* 0x0000000000017941 */ /* 0x000fea0003800000 */
.L_x_170:
        /* <DEDUP_REMOVED lines=10> */
.L_x_173:
[----:B------:R-:W-:Y:S05]  /*c6f0*/  BSYNC B1 ;  /* 0x0000000000017941 */ /* 0x000fea0003800000 */
.L_x_172:
        /* <DEDUP_REMOVED lines=10> */
.L_x_175:
[----:B------:R-:W-:Y:S05]  /*c7a0*/  BSYNC B1 ;  /* 0x0000000000017941 */ /* 0x000fea0003800000 */
.L_x_174:
        /* <DEDUP_REMOVED lines=10> */
.L_x_177:
[----:B------:R-:W-:Y:S05]  /*c850*/  BSYNC B1 ;  /* 0x0000000000017941 */ /* 0x000fea0003800000 */
.L_x_176:
        /* <DEDUP_REMOVED lines=10> */
.L_x_179:
[----:B------:R-:W-:Y:S05]  /*c900*/  BSYNC B1 ;  /* 0x0000000000017941 */ /* 0x000fea0003800000 */
.L_x_178:
        /* <DEDUP_REMOVED lines=10> */
.L_x_181:
[----:B------:R-:W-:Y:S05]  /*c9b0*/  BSYNC B1 ;  /* 0x0000000000017941 */ /* 0x000fea0003800000 */
.L_x_180:
        /* <DEDUP_REMOVED lines=10> */
.L_x_183:
[----:B------:R-:W-:Y:S05]  /*ca60*/  BSYNC B1 ;  /* 0x0000000000017941 */ /* 0x000fea0003800000 */
.L_x_182:
        /* <DEDUP_REMOVED lines=10> */
.L_x_185:
[----:B------:R-:W-:Y:S05]  /*cb10*/  BSYNC B1 ;  /* 0x0000000000017941 */ /* 0x000fea0003800000 */
.L_x_184:
        /* <DEDUP_REMOVED lines=10> */
.L_x_187:
[----:B------:R-:W-:Y:S05]  /*cbc0*/  BSYNC B1 ;  /* 0x0000000000017941 */ /* 0x000fea0003800000 */
.L_x_186:
        /* <DEDUP_REMOVED lines=10> */
.L_x_189:
[----:B------:R-:W-:Y:S05]  /*cc70*/  BSYNC B1 ;  /* 0x0000000000017941 */ /* 0x000fea0003800000 */
.L_x_188:
        /* <DEDUP_REMOVED lines=10> */
.L_x_191:
[----:B------:R-:W-:Y:S05]  /*cd20*/  BSYNC B1 ;  /* 0x0000000000017941 */ /* 0x000fea0003800000 */
.L_x_190:
        /* <DEDUP_REMOVED lines=10> */
.L_x_193:
[----:B------:R-:W-:Y:S05]  /*cdd0*/  BSYNC B1 ;  /* 0x0000000000017941 */ /* 0x000fea0003800000 */
.L_x_192:
        /* <DEDUP_REMOVED lines=10> */
.L_x_195:
[----:B------:R-:W-:Y:S05]  /*ce80*/  BSYNC B1 ;  /* 0x0000000000017941 */ /* 0x000fea0003800000 */
.L_x_194:
        /* <DEDUP_REMOVED lines=10> */
.L_x_197:
[----:B------:R-:W-:Y:S05]  /*cf30*/  BSYNC B1 ;  /* 0x0000000000017941 */ /* 0x000fea0003800000 */
.L_x_196:
        /* <DEDUP_REMOVED lines=10> */
.L_x_199:
[----:B------:R-:W-:Y:S05]  /*cfe0*/  BSYNC B1 ;  /* 0x0000000000017941 */ /* 0x000fea0003800000 */
.L_x_198:
        /* <DEDUP_REMOVED lines=10> */
.L_x_201:
[----:B------:R-:W-:Y:S05]  /*d090*/  BSYNC B1 ;  /* 0x0000000000017941 */ /* 0x000fea0003800000 */
.L_x_200:
        /* <DEDUP_REMOVED lines=10> */
.L_x_203:
[----:B------:R-:W-:Y:S05]  /*d140*/  BSYNC B1 ;  /* 0x0000000000017941 */ /* 0x000fea0003800000 */
.L_x_202:
        /* <DEDUP_REMOVED lines=10> */
.L_x_205:
[----:B------:R-:W-:Y:S05]  /*d1f0*/  BSYNC B1 ;  /* 0x0000000000017941 */ /* 0x000fea0003800000 */
.L_x_204:
        /* <DEDUP_REMOVED lines=10> */
.L_x_207:
[----:B------:R-:W-:Y:S05]  /*d2a0*/  BSYNC B1 ;  /* 0x0000000000017941 */ /* 0x000fea0003800000 */
.L_x_206:
        /* <DEDUP_REMOVED lines=10> */
.L_x_209:
[----:B------:R-:W-:Y:S05]  /*d350*/  BSYNC B1 ;  /* 0x0000000000017941 */ /* 0x000fea0003800000 */
.L_x_208:
        /* <DEDUP_REMOVED lines=10> */
.L_x_211:
[----:B------:R-:W-:Y:S05]  /*d400*/  BSYNC B1 ;  /* 0x0000000000017941 */ /* 0x000fea0003800000 */
.L_x_210:
        /* <DEDUP_REMOVED lines=10> */
.L_x_213:
[----:B------:R-:W-:Y:S05]  /*d4b0*/  BSYNC B1 ;  /* 0x0000000000017941 */ /* 0x000fea0003800000 */
.L_x_212:
        /* <DEDUP_REMOVED lines=10> */
.L_x_215:
[----:B------:R-:W-:Y:S05]  /*d560*/  BSYNC B1 ;  /* 0x0000000000017941 */ /* 0x000fea0003800000 */
.L_x_214:
        /* <DEDUP_REMOVED lines=10> */
.L_x_217:
[----:B------:R-:W-:Y:S05]  /*d610*/  BSYNC B1 ;  /* 0x0000000000017941 */ /* 0x000fea0003800000 */
.L_x_216:
        /* <DEDUP_REMOVED lines=10> */
.L_x_219:
[----:B------:R-:W-:Y:S05]  /*d6c0*/  BSYNC B1 ;  /* 0x0000000000017941 */ /* 0x000fea0003800000 */
.L_x_218:
        /* <DEDUP_REMOVED lines=10> */
.L_x_221:
[----:B------:R-:W-:Y:S05]  /*d770*/  BSYNC B1 ;  /* 0x0000000000017941 */ /* 0x000fea0003800000 */
.L_x_220:
        /* <DEDUP_REMOVED lines=10> */
.L_x_223:
[----:B------:R-:W-:Y:S05]  /*d820*/  BSYNC B1 ;  /* 0x0000000000017941 */ /* 0x000fea0003800000 */
.L_x_222:
        /* <DEDUP_REMOVED lines=10> */
.L_x_225:
[----:B------:R-:W-:Y:S05]  /*d8d0*/  BSYNC B1 ;  /* 0x0000000000017941 */ /* 0x000fea0003800000 */
.L_x_224:
        /* <DEDUP_REMOVED lines=10> */
.L_x_227:
[----:B------:R-:W-:Y:S05]  /*d980*/  BSYNC B1 ;  /* 0x0000000000017941 */ /* 0x000fea0003800000 */
.L_x_226:
        /* <DEDUP_REMOVED lines=10> */
.L_x_229:
[----:B------:R-:W-:Y:S05]  /*da30*/  BSYNC B1 ;  /* 0x0000000000017941 */ /* 0x000fea0003800000 */
.L_x_228:
        /* <DEDUP_REMOVED lines=10> */
.L_x_231:
[----:B------:R-:W-:Y:S05]  /*dae0*/  BSYNC B1 ;  /* 0x0000000000017941 */ /* 0x000fea0003800000 */
.L_x_230:
        /* <DEDUP_REMOVED lines=10> */
.L_x_233:
[----:B------:R-:W-:Y:S05]  /*db90*/  BSYNC B1 ;  /* 0x0000000000017941 */ /* 0x000fea0003800000 */
.L_x_232:
        /* <DEDUP_REMOVED lines=10> */
.L_x_235:
[----:B------:R-:W-:Y:S05]  /*dc40*/  BSYNC B1 ;  /* 0x0000000000017941 */ /* 0x000fea0003800000 */
.L_x_234:
        /* <DEDUP_REMOVED lines=10> */
.L_x_237:
[----:B------:R-:W-:Y:S05]  /*dcf0*/  BSYNC B1 ;  /* 0x0000000000017941 */ /* 0x000fea0003800000 */
.L_x_236:
        /* <DEDUP_REMOVED lines=10> */
.L_x_239:
[----:B------:R-:W-:Y:S05]  /*dda0*/  BSYNC B1 ;  /* 0x0000000000017941 */ /* 0x000fea0003800000 */
.L_x_238:
        /* <DEDUP_REMOVED lines=10> */
.L_x_241:
[----:B------:R-:W-:Y:S05]  /*de50*/  BSYNC B1 ;  /* 0x0000000000017941 */ /* 0x000fea0003800000 */
.L_x_240:
        /* <DEDUP_REMOVED lines=10> */
.L_x_243:
[----:B------:R-:W-:Y:S05]  /*df00*/  BSYNC B1 ;  /* 0x0000000000017941 */ /* 0x000fea0003800000 */
.L_x_242:
        /* <DEDUP_REMOVED lines=10> */
.L_x_245:
[----:B------:R-:W-:Y:S05]  /*dfb0*/  BSYNC B1 ;  /* 0x0000000000017941 */ /* 0x000fea0003800000 */
.L_x_244:
        /* <DEDUP_REMOVED lines=10> */
.L_x_247:
[----:B------:R-:W-:Y:S05]  /*e060*/  BSYNC B1 ;  /* 0x0000000000017941 */ /* 0x000fea0003800000 */
.L_x_246:
        /* <DEDUP_REMOVED lines=10> */
.L_x_249:
[----:B------:R-:W-:Y:S05]  /*e110*/  BSYNC B1 ;  /* 0x0000000000017941 */ /* 0x000fea0003800000 */
.L_x_248:
        /* <DEDUP_REMOVED lines=10> */
.L_x_251:
[----:B------:R-:W-:Y:S05]  /*e1c0*/  BSYNC B1 ;  /* 0x0000000000017941 */ /* 0x000fea0003800000 */
.L_x_250:
        /* <DEDUP_REMOVED lines=10> */
.L_x_253:
[----:B------:R-:W-:Y:S05]  /*e270*/  BSYNC B1 ;  /* 0x0000000000017941 */ /* 0x000fea0003800000 */
.L_x_252:
        /* <DEDUP_REMOVED lines=10> */
.L_x_255:
[----:B------:R-:W-:Y:S05]  /*e320*/  BSYNC B1 ;  /* 0x0000000000017941 */ /* 0x000fea0003800000 */
.L_x_254:
        /* <DEDUP_REMOVED lines=10> */
.L_x_257:
[----:B------:R-:W-:Y:S05]  /*e3d0*/  BSYNC B1 ;  /* 0x0000000000017941 */ /* 0x000fea0003800000 */
.L_x_256:
        /* <DEDUP_REMOVED lines=10> */
.L_x_259:
[----:B------:R-:W-:Y:S05]  /*e480*/  BSYNC B1 ;  /* 0x0000000000017941 */ /* 0x000fea0003800000 */
.L_x_258:
        /* <DEDUP_REMOVED lines=10> */
.L_x_261:
[----:B------:R-:W-:Y:S05]  /*e530*/  BSYNC B1 ;  /* 0x0000000000017941 */ /* 0x000fea0003800000 */
.L_x_260:
        /* <DEDUP_REMOVED lines=10> */
.L_x_263:
[----:B------:R-:W-:Y:S05]  /*e5e0*/  BSYNC B1 ;  /* 0x0000000000017941 */ /* 0x000fea0003800000 */
.L_x_262:
        /* <DEDUP_REMOVED lines=10> */
.L_x_265:
[----:B------:R-:W-:Y:S05]  /*e690*/  BSYNC B1 ;  /* 0x0000000000017941 */ /* 0x000fea0003800000 */
.L_x_264:
        /* <DEDUP_REMOVED lines=10> */
.L_x_267:
[----:B------:R-:W-:Y:S05]  /*e740*/  BSYNC B1 ;  /* 0x0000000000017941 */ /* 0x000fea0003800000 */
.L_x_266:
        /* <DEDUP_REMOVED lines=10> */
.L_x_269:
[----:B------:R-:W-:Y:S05]  /*e7f0*/  BSYNC B1 ;  /* 0x0000000000017941 */ /* 0x000fea0003800000 */
.L_x_268:
        /* <DEDUP_REMOVED lines=10> */
.L_x_271:
[----:B------:R-:W-:Y:S05]  /*e8a0*/  BSYNC B1 ;  /* 0x0000000000017941 */ /* 0x000fea0003800000 */
.L_x_270:
        /* <DEDUP_REMOVED lines=10> */
.L_x_273:
[----:B------:R-:W-:Y:S05]  /*e950*/  BSYNC B1 ;  /* 0x0000000000017941 */ /* 0x000fea0003800000 */
.L_x_272:
        /* <DEDUP_REMOVED lines=10> */
.L_x_275:
[----:B------:R-:W-:Y:S05]  /*ea00*/  BSYNC B1 ;  /* 0x0000000000017941 */ /* 0x000fea0003800000 */
.L_x_274:
        /* <DEDUP_REMOVED lines=10> */
.L_x_277:
[----:B------:R-:W-:Y:S05]  /*eab0*/  BSYNC B1 ;  /* 0x0000000000017941 */ /* 0x000fea0003800000 */
.L_x_276:
        /* <DEDUP_REMOVED lines=10> */
.L_x_279:
[----:B------:R-:W-:Y:S05]  /*eb60*/  BSYNC B1 ;  /* 0x0000000000017941 */ /* 0x000fea0003800000 */
.L_x_278:
        /* <DEDUP_REMOVED lines=10> */
.L_x_281:
[----:B------:R-:W-:Y:S05]  /*ec10*/  BSYNC B1 ;  /* 0x0000000000017941 */ /* 0x000fea0003800000 */
.L_x_280:
        /* <DEDUP_REMOVED lines=10> */
.L_x_283:
[----:B------:R-:W-:Y:S05]  /*ecc0*/  BSYNC B1 ;  /* 0x0000000000017941 */ /* 0x000fea0003800000 */
.L_x_282:
[----:B0-234-:R-:W2:Y:S01]  /*ecd0*/  LDL.LU R10, [R1+0x1f4] ;  /* 0x0001f400010a7983 */ /* 0x01dea20000300800 */
[----:B-----5:R-:W-:Y:S01]  /*ece0*/  SHF.L.U32 R11, R23, 0x10, RZ ;  /* 0x00000010170b7819 */ /* 0x020fe200000006ff */
        /* <DEDUP_REMOVED lines=8> */
.L_x_285:
[----:B------:R-:W-:Y:S05]  /*ed70*/  BSYNC B1 ;  /* 0x0000000000017941 */ /* 0x000fea0003800000 */
.L_x_284:
[----:B------:R-:W3:Y:S01]  /*ed80*/  LDL.LU R10, [R1+0x1f8] ;  /* 0x0001f800010a7983 */ /* 0x000ee20000300800 */
[----:B0----5:R-:W-:Y:S01]  /*ed90*/  IMAD.U32 R11, R23, 0x10000, RZ ;  /* 0x00010000170b7824 */ /* 0x021fe200078e00ff */
[----:B------:R-:W-:Y:S01]  /*eda0*/  ISETP.GT.AND P1, PT, R0, 0xf9, P0 ;  /* 0x000000f90000780c */ /* 0x000fe20000724270 */
[----:B------:R-:W-:Y:S01]  /*edb0*/  BSSY B1, `(.L_x_286) ;  /* 0x000000a000017945 */ /* 0x000fe20003800000 */
[----:B------:R-:W-:Y:S01]  /*edc0*/  IADD3 R169, P0, R3, 0x80, RZ ;  /* 0x0000008003a97810 */ /* 0x000fe20007f1e0ff */
[----:B------:R-:W-:-:S04]  /*edd0*/  FMUL R11, R11, R16 ;  /* 0x000000100b0b7220 */ /* 0x000fc80000400000 */
[----:B---3--:R-:W-:-:S05]  /*ede0*/  FFMA R11, R10, R2, R11 ;  /* 0x000000020a0b7223 */ /* 0x008fca000000000b */
[----:B------:R-:W-:-:S04]  /*edf0*/  F2FP.BF16.F32.PACK_AB R11, RZ, R11 ;  /* 0x0000000bff0b723e */ /* 0x000fc800000010ff */
[----:B------:R-:W-:Y:S01]  /*ee00*/  PRMT R3, R11, 0x7610, R3 ;  /* 0x000076100b037816 */ /* 0x000fe20000000003 */
[----:B------:R-:W-:-:S04]  /*ee10*/  IMAD.X R11, RZ, RZ, UR7, P0 ;  /* 0x00000007ff0b7e24 */ /* 0x000fc800080e06ff */
[----:B------:R0:W-:Y:S01]  /*ee20*/  @P2 STG.E.U16 desc[UR36][R6.64+0x1f0], R3 ;  /* 0x0001f00306002986 */ /* 0x0001e2000c101524 */
[----:B------:R-:W-:Y:S05]  /*ee30*/  @!P1 BRA `(.L_x_287) ;  /* 0x0000000000049947 */ /* 0x000fea0003800000 */
[----:B------:R3:W5:Y:S02]  /*ee40*/  LDG.E.LTC128B.U16 R23, desc[UR36][R8.64+0x1f2] ;  /* 0x0001f22408177981 */ /* 0x000764000c1e1520 */
.L_x_287:
[----:B------:R-:W-:Y:S05]  /*ee50*/  BSYNC B1 ;  /* 0x0000000000017941 */ /* 0x000fea0003800000 */
.L_x_286:
[----:B------:R-:W4:Y:S01]  /*ee60*/  LDL.LU R10, [R1+0x1fc] ;  /* 0x0001fc00010a7983 */ /* 0x000f220000300800 */
[----:B0----5:R-:W-:Y:S01]  /*ee70*/  IMAD.U32 R3, R23, 0x10000, RZ ;  /* 0x0001000017037824 */ /* 0x021fe200078e00ff */
[----:B------:R-:W-:Y:S01]  /*ee80*/  ISETP.GT.AND P0, PT, R153, 0x80, PT ;  /* 0x000000809900780c */ /* 0x000fe20003f04270 */
[----:B--23--:R-:W-:Y:S02]  /*ee90*/  IMAD R8, R11, R14, RZ ;  /* 0x0000000e0b087224 */ /* 0x00cfe400078e02ff */
[----:B------:R-:W-:Y:S01]  /*eea0*/  FMUL R3, R3, R16 ;  /* 0x0000001003037220 */ /* 0x000fe20000400000 */
[----:B------:R-:W-:Y:S01]  /*eeb0*/  ISETP.GT.AND P3, PT, R0, RZ, P0 ;  /* 0x000000ff0000720c */ /* 0x000fe20000764270 */
[C---:B------:R-:W-:Y:S02]  /*eec0*/  IMAD R167, R169.reuse, R15, R8 ;  /* 0x0000000fa9a77224 */ /* 0x040fe400078e0208 */
[----:B------:R-:W-:-:S05]  /*eed0*/  IMAD.WIDE.U32 R8, R169, R14, R20 ;  /* 0x0000000ea9087225 */ /* 0x000fca00078e0014 */
[----:B------:R-:W-:Y:S01]  /*eee0*/  IADD3 R9, R9, R167, RZ ;  /* 0x000000a709097210 */ /* 0x000fe20007ffe0ff */
[----:B----4-:R-:W-:Y:S01]  /*eef0*/  FFMA R3, R10, R2, R3 ;  /* 0x000000020a037223 */ /* 0x010fe20000000003 */
[----:B------:R-:W-:-:S04]  /*ef00*/  LEA R10, P2, R8, R12, 0x1 ;  /* 0x0000000c080a7211 */ /* 0x000fc800078408ff */
[----:B------:R-:W-:Y:S02]  /*ef10*/  F2FP.BF16.F32.PACK_AB R3, RZ, R3 ;  /* 0x00000003ff03723e */ /* 0x000fe400000010ff */
[--C-:B------:R-:W-:Y:S02]  /*ef20*/  LEA.HI.X R11, R8, R13, R9.reuse, 0x1, P2 ;  /* 0x0000000d080b7211 */ /* 0x100fe400010f0c09 */
[----:B------:R-:W-:-:S05]  /*ef30*/  PRMT R9, R3, 0x7610, R9 ;  /* 0x0000761003097816 */ /* 0x000fca0000000009 */
[----:B------:R0:W-:Y:S04]  /*ef40*/  @P1 STG.E.U16 desc[UR36][R6.64+0x1f2], R9 ;  /* 0x0001f20906001986 */ /* 0x0001e8000c101524 */
[----:B------:R-:W2:Y:S01]  /*ef50*/  @P3 LDG.E.LTC128B.U16 R23, desc[UR36][R10.64] ;  /* 0x000000240a173981 */ /* 0x000ea2000c1e1520 */
[----:B-1----:R-:W-:Y:S01]  /*ef60*/  IMAD.U32 R161, RZ, RZ, UR8 ;  /* 0x00000008ffa17e24 */ /* 0x002fe2000f8e00ff */
[----:B------:R-:W-:Y:S01]  /*ef70*/  MOV R165, UR8 ;  /* 0x0000000800a57c02 */ /* 0x000fe20008000f00 */
[----:B------:R-:W-:Y:S01]  /*ef80*/  IMAD.U32 R164, RZ, RZ, UR9 ;  /* 0x00000009ffa47e24 */ /* 0x000fe2000f8e00ff */
[----:B------:R-:W-:Y:S01]  /*ef90*/  ISETP.GT.AND P2, PT, R0, 0x1, P0 ;  /* 0x000000010000780c */ /* 0x000fe20000744270 */
[----:B------:R-:W-:Y:S01]  /*efa0*/  IMAD.SHL.U32 R161, R161, 0x100, RZ ;  /* 0x00000100a1a17824 */ /* 0x000fe200078e00ff */
[----:B------:R-:W-:Y:S01]  /*efb0*/  BSSY B1, `(.L_x_288) ;  /* 0x0000011000017945 */ /* 0x000fe20003800000 */
[----:B0-----:R-:W-:Y:S01]  /*efc0*/  IMAD.WIDE.U32 R8, R169, R14, R18 ;  /* 0x0000000ea9087225 */ /* 0x001fe200078e0012 */
[----:B------:R-:W-:-:S03]  /*efd0*/  SHF.L.U64.HI R165, R165, 0x8, R164 ;  /* 0x00000008a5a57819 */ /* 0x000fc600000102a4 */
[----:B------:R-:W-:Y:S02]  /*efe0*/  IMAD.IADD R9, R167, 0x1, R9 ;  /* 0x00000001a7097824 */ /* 0x000fe400078e0209 */
[----:B------:R-:W-:Y:S01]  /*eff0*/  IMAD.WIDE.U32 R162, R22, UR43, R8 ;  /* 0x0000002b16a27c25 */ /* 0x000fe2000f8e0008 */
[----:B------:R-:W-:-:S03]  /*f000*/  IADD3 R8, P1, R161, R4, RZ ;  /* 0x00000004a1087210 */ /* 0x000fc60007f3e0ff */
[----:B------:R-:W-:Y:S01]  /*f010*/  IMAD.IADD R7, R159, 0x1, R163 ;  /* 0x000000019f077824 */ /* 0x000fe200078e02a3 */
[----:B------:R-:W-:Y:S02]  /*f020*/  IADD3.X R9, R165, R5, RZ, P1, !PT ;  /* 0x00000005a5097210 */ /* 0x000fe40000ffe4ff */
[----:B------:R-:W-:-:S04]  /*f030*/  LEA R6, P4, R162, R12, 0x1 ;  /* 0x0000000ca2067211 */ /* 0x000fc800078808ff */
[----:B------:R-:W-:Y:S01]  /*f040*/  LEA.HI.X R7, R162, R13, R7, 0x1, P4 ;  /* 0x0000000da2077211 */ /* 0x000fe200020f0c07 */
[----:B--2---:R-:W-:-:S04]  /*f050*/  IMAD.U32 R3, R23, 0x10000, RZ ;  /* 0x0001000017037824 */ /* 0x004fc800078e00ff */
[----:B------:R-:W-:-:S04]  /*f060*/  FMUL R3, R3, R16 ;  /* 0x0000001003037220 */ /* 0x000fc80000400000 */
[----:B------:R-:W-:-:S05]  /*f070*/  FFMA R3, R24, R2, R3 ;  /* 0x0000000218037223 */ /* 0x000fca0000000003 */
[----:B------:R-:W-:-:S05]  /*f080*/  F2FP.BF16.F32.PACK_AB R3, RZ, R3 ;  /* 0x00000003ff03723e */ /* 0x000fca00000010ff */
[----:B------:R0:W-:Y:S01]  /*f090*/  @P3 STG.E.U16 desc[UR36][R8.64], R3 ;  /* 0x0000000308003986 */ /* 0x0001e2000c101524 */
[----:B------:R-:W-:Y:S05]  /*f0a0*/  @!P2 BRA `(.L_x_289) ;  /* 0x000000000004a947 */ /* 0x000fea0003800000 */
[----:B------:R1:W5:Y:S02]  /*f0b0*/  LDG.E.LTC128B.U16 R23, desc[UR36][R6.64+0x2] ;  /* 0x0000022406177981 */ /* 0x000364000c1e1520 */
.L_x_289:
[----:B------:R-:W-:Y:S05]  /*f0c0*/  BSYNC B1 ;  /* 0x0000000000017941 */ /* 0x000fea0003800000 */
.L_x_288:
[----:B0----5:R-:W-:Y:S01]  /*f0d0*/  IMAD.U32 R3, R23, 0x10000, RZ ;  /* 0x0001000017037824 */ /* 0x021fe200078e00ff */
[----:B------:R-:W-:Y:S01]  /*f0e0*/  ISETP.GT.AND P1, PT, R153, 0x88, PT ;  /* 0x000000889900780c */ /* 0x000fe20003f24270 */
[----:B------:R-:W-:Y:S01]  /*f0f0*/  IMAD.WIDE.U32 R14, R169, R14, R156 ;  /* 0x0000000ea90e7225 */ /* 0x000fe200078e009c */
[----:B------:R-:W-:Y:S03]  /*f100*/  BSSY B1, `(.L_x_290) ;  /* 0x0000010000017945 */ /* 0x000fe60003800000 */
[----:B------:R-:W-:Y:S01]  /*f110*/  FMUL R10, R3, R16 ;  /* 0x00000010030a7220 */ /* 0x000fe20000400000 */
[----:B------:R-:W-:Y:S01]  /*f120*/  ISETP.GT.AND P3, PT, R0, RZ, P1 ;  /* 0x000000ff0000720c */ /* 0x000fe20000f64270 */
[----:B------:R-:W-:Y:S01]  /*f130*/  IMAD.IADD R167, R167, 0x1, R15 ;  /* 0x00000001a7a77824 */ /* 0x000fe200078e020f */
[----:B------:R-:W-:Y:S01]  /*f140*/  IADD3 R154, P5, R154, R14, RZ ;  /* 0x0000000e9a9a7210 */ /* 0x000fe20007fbe0ff */
[----:B------:R-:W-:Y:S01]  /*f150*/  FFMA R10, R25, R2, R10 ;  /* 0x00000002190a7223 */ /* 0x000fe2000000000a */
[----:B------:R-:W-:-:S03]  /*f160*/  IADD3 R14, P4, R18, R14, RZ ;  /* 0x0000000e120e7210 */ /* 0x000fc60007f9e0ff */
[--C-:B------:R-:W-:Y:S01]  /*f170*/  IMAD.X R20, R167, 0x1, R21.reuse, P5 ;  /* 0x00000001a7147824 */ /* 0x100fe200028e0615 */
[----:B------:R-:W-:Y:S02]  /*f180*/  F2FP.BF16.F32.PACK_AB R3, RZ, R10 ;  /* 0x0000000aff03723e */ /* 0x000fe400000010ff */
[C---:B------:R-:W-:Y:S02]  /*f190*/  LEA R10, P5, R154.reuse, R12, 0x1 ;  /* 0x0000000c9a0a7211 */ /* 0x040fe400078a08ff */
[----:B------:R-:W-:Y:S02]  /*f1a0*/  PRMT R21, R3, 0x7610, R21 ;  /* 0x0000761003157816 */ /* 0x000fe40000000015 */
[----:B------:R-:W-:Y:S02]  /*f1b0*/  LEA.HI.X R11, R154, R13, R20, 0x1, P5 ;  /* 0x0000000d9a0b7211 */ /* 0x000fe400028f0c14 */
[----:B------:R-:W-:Y:S01]  /*f1c0*/  PRMT R3, R23, 0x7610, R3 ;  /* 0x0000761017037816 */ /* 0x000fe20000000003 */
[----:B------:R0:W-:Y:S01]  /*f1d0*/  @P2 STG.E.U16 desc[UR36][R8.64+0x2], R21 ;  /* 0x0000021508002986 */ /* 0x0001e2000c101524 */
[----:B------:R-:W-:Y:S05]  /*f1e0*/  @!P3 BRA `(.L_x_291) ;  /* 0x000000000004b947 */ /* 0x000fea0003800000 */
[----:B------:R2:W5:Y:S02]  /*f1f0*/  LDG.E.LTC128B.U16 R3, desc[UR36][R10.64] ;  /* 0x000000240a037981 */ /* 0x000564000c1e1520 */
.L_x_291:
[----:B------:R-:W-:Y:S05]  /*f200*/  BSYNC B1 ;  /* 0x0000000000017941 */ /* 0x000fea0003800000 */
.L_x_290:
[----:B--2--5:R-:W-:Y:S01]  /*f210*/  SHF.L.U32 R11, R3, 0x10, RZ ;  /* 0x00000010030b7819 */ /* 0x024fe200000006ff */
[----:B------:R-:W-:Y:S01]  /*f220*/  IMAD.X R15, R19, 0x1, R167, P4 ;  /* 0x00000001130f7824 */ /* 0x000fe200020e06a7 */
[----:B------:R-:W-:Y:S01]  /*f230*/  IADD3 R10, P4, R8, R160, RZ ;  /* 0x000000a0080a7210 */ /* 0x000fe20007f9e0ff */
[----:B------:R-:W-:Y:S01]  /*f240*/  BSSY B1, `(.L_x_292) ;  /* 0x000000d000017945 */ /* 0x000fe20003800000 */
[----:B------:R-:W-:Y:S01]  /*f250*/  ISETP.GT.AND P2, PT, R0, 0x1, P1 ;  /* 0x000000010000780c */ /* 0x000fe20000f44270 */
[----:B------:R-:W-:Y:S01]  /*f260*/  FMUL R11, R11, R16 ;  /* 0x000000100b0b7220 */ /* 0x000fe20000400000 */
[----:B------:R-:W-:-:S04]  /*f270*/  IMAD.WIDE.U32 R22, R22, UR43, R14 ;  /* 0x0000002b16167c25 */ /* 0x000fc8000f8e000e */
[----:B------:R-:W-:Y:S01]  /*f280*/  FFMA R11, R26, R2, R11 ;  /* 0x000000021a0b7223 */ /* 0x000fe2000000000b */
[----:B------:R-:W-:Y:S01]  /*f290*/  IMAD.IADD R159, R159, 0x1, R23 ;  /* 0x000000019f9f7824 */ /* 0x000fe200078e0217 */
[----:B------:R-:W-:-:S03]  /*f2a0*/  LEA R12, P5, R22, R12, 0x1 ;  /* 0x0000000c160c7211 */ /* 0x000fc600078a08ff */
[----:B------:R-:W-:Y:S01]  /*f2b0*/  F2FP.BF16.F32.PACK_AB R14, RZ, R11 ;  /* 0x0000000bff0e723e */ /* 0x000fe200000010ff */
[----:B------:R-:W-:Y:S01]  /*f2c0*/  IMAD.X R11, R9, 0x1, R158, P4 ;  /* 0x00000001090b7824 */ /* 0x000fe200020e069e */
[----:B------:R-:W-:-:S04]  /*f2d0*/  LEA.HI.X R13, R22, R13, R159, 0x1, P5 ;  /* 0x0000000d160d7211 */ /* 0x000fc800028f0c9f */
[----:B------:R2:W-:Y:S01]  /*f2e0*/  @P3 STG.E.U16 desc[UR36][R10.64], R14 ;  /* 0x0000000e0a003986 */ /* 0x0005e2000c101524 */
[----:B------:R-:W-:Y:S05]  /*f2f0*/  @!P2 BRA `(.L_x_293) ;  /* 0x000000000004a947 */ /* 0x000fea0003800000 */
[----:B------:R3:W5:Y:S02]  /*f300*/  LDG.E.LTC128B.U16 R3, desc[UR36][R12.64+0x2] ;  /* 0x000002240c037981 */ /* 0x000764000c1e1520 */
.L_x_293:
[----:B------:R-:W-:Y:S05]  /*f310*/  BSYNC B1 ;  /* 0x0000000000017941 */ /* 0x000fea0003800000 */
.L_x_292:
[----:B-----5:R-:W-:Y:S01]  /*f320*/  SHF.L.U32 R15, R3, 0x10, RZ ;  /* 0x00000010030f7819 */ /* 0x020fe200000006ff */
[----:B------:R-:W-:Y:S01]  /*f330*/  BSSY B1, `(.L_x_294) ;  /* 0x0000008000017945 */ /* 0x000fe20003800000 */
[----:B------:R-:W-:-:S03]  /*f340*/  ISETP.GT.AND P3, PT, R0, 0x8, P0 ;  /* 0x000000080000780c */ /* 0x000fc60000764270 */
[----:B--2---:R-:W-:-:S04]  /*f350*/  FMUL R14, R15, R16 ;  /* 0x000000100f0e7220 */ /* 0x004fc80000400000 */
[----:B------:R-:W-:-:S05]  /*f360*/  FFMA R14, R27, R2, R14 ;  /* 0x000000021b0e7223 */ /* 0x000fca000000000e */
[----:B------:R-:W-:-:S05]  /*f370*/  F2FP.BF16.F32.PACK_AB R14, RZ, R14 ;  /* 0x0000000eff0e723e */ /* 0x000fca00000010ff */
[----:B------:R2:W-:Y:S01]  /*f380*/  @P2 STG.E.U16 desc[UR36][R10.64+0x2], R14 ;  /* 0x0000020e0a002986 */ /* 0x0005e2000c101524 */
[----:B------:R-:W-:Y:S05]  /*f390*/  @!P3 BRA `(.L_x_295) ;  /* 0x000000000004b947 */ /* 0x000fea0003800000 */
[----:B------:R4:W5:Y:S02]  /*f3a0*/  LDG.E.LTC128B.U16 R3, desc[UR36][R6.64+0x10] ;  /* 0x0000102406037981 */ /* 0x000964000c1e1520 */
.L_x_295:
[----:B------:R-:W-:Y:S05]  /*f3b0*/  BSYNC B1 ;  /* 0x0000000000017941 */ /* 0x000fea0003800000 */
.L_x_294:
[----:B--2--5:R-:W-:Y:S01]  /*f3c0*/  IMAD.U32 R11, R3, 0x10000, RZ ;  /* 0x00010000030b7824 */ /* 0x024fe200078e00ff */
[----:B------:R-:W-:Y:S01]  /*f3d0*/  ISETP.GT.AND P2, PT, R0, 0x9, P0 ;  /* 0x000000090000780c */ /* 0x000fe20000744270 */
[----:B------:R-:W-:Y:S02]  /*f3e0*/  BSSY B1, `(.L_x_296) ;  /* 0x0000007000017945 */ /* 0x000fe40003800000 */
[----:B------:R-:W-:-:S04]  /*f3f0*/  FMUL R11, R11, R16 ;  /* 0x000000100b0b7220 */ /* 0x000fc80000400000 */
[----:B------:R-:W-:-:S05]  /*f400*/  FFMA R11, R28, R2, R11 ;  /* 0x000000021c0b7223 */ /* 0x000fca000000000b */
[----:B------:R-:W-:-:S05]  /*f410*/  F2FP.BF16.F32.PACK_AB R11, RZ, R11 ;  /* 0x0000000bff0b723e */ /* 0x000fca00000010ff */
[----:B------:R2:W-:Y:S01]  /*f420*/  @P3 STG.E.U16 desc[UR36][R8.64+0x10], R11 ;  /* 0x0000100b08003986 */ /* 0x0005e2000c101524 */
[----:B------:R-:W-:Y:S05]  /*f430*/  @!P2 BRA `(.L_x_297) ;  /* 0x000000000004a947 */ /* 0x000fea0003800000 */
[----:B------:R0:W5:Y:S02]  /*f440*/  LDG.E.LTC128B.U16 R3, desc[UR36][R6.64+0x12] ;  /* 0x0000122406037981 */ /* 0x000164000c1e1520 */
.L_x_297:
[----:B------:R-:W-:Y:S05]  /*f450*/  BSYNC B1 ;  /* 0x0000000000017941 */ /* 0x000fea0003800000 */
.L_x_296:
        /* <DEDUP_REMOVED lines=9> */
.L_x_299:
[----:B------:R-:W-:Y:S05]  /*f4f0*/  BSYNC B1 ;  /* 0x0000000000017941 */ /* 0x000fea0003800000 */
.L_x_298:
[----:B-----5:R-:W-:Y:S01]  /*f500*/  IMAD.U32 R11, R3, 0x10000, RZ ;  /* 0x00010000030b7824 */ /* 0x020fe200078e00ff */
[----:B--2---:R-:W-:Y:S01]  /*f510*/  IADD3 R10, P3, R160, R8, RZ ;  /* 0x00000008a00a7210 */ /* 0x004fe20007f7e0ff */
[----:B------:R-:W-:Y:S01]  /*f520*/  BSSY B1, `(.L_x_300) ;  /* 0x0000009000017945 */ /* 0x000fe20003800000 */
[----:B------:R-:W-:Y:S01]  /*f530*/  ISETP.GT.AND P2, PT, R0, 0x9, P1 ;  /* 0x000000090000780c */ /* 0x000fe20000f44270 */
[----:B------:R-:W-:-:S04]  /*f540*/  FMUL R11, R11, R16 ;  /* 0x000000100b0b7220 */ /* 0x000fc80000400000 */
[----:B------:R-:W-:-:S05]  /*f550*/  FFMA R11, R30, R2, R11 ;  /* 0x000000021e0b7223 */ /* 0x000fca000000000b */
[----:B------:R-:W-:Y:S02]  /*f560*/  F2FP.BF16.F32.PACK_AB R14, RZ, R11 ;  /* 0x0000000bff0e723e */ /* 0x000fe400000010ff */
[----:B------:R-:W-:-:S05]  /*f570*/  IADD3.X R11, R158, R9, RZ, P3, !PT ;  /* 0x000000099e0b7210 */ /* 0x000fca0001ffe4ff */
[----:B------:R2:W-:Y:S01]  /*f580*/  @P4 STG.E.U16 desc[UR36][R10.64+0x10], R14 ;  /* 0x0000100e0a004986 */ /* 0x0005e2000c101524 */
[----:B------:R-:W-:Y:S05]  /*f590*/  @!P2 BRA `(.L_x_301) ;  /* 0x000000000004a947 */ /* 0x000fea0003800000 */
[----:B------:R0:W5:Y:S02]  /*f5a0*/  LDG.E.LTC128B.U16 R3, desc[UR36][R12.64+0x12] ;  /* 0x000012240c037981 */ /* 0x000164000c1e1520 */
.L_x_301:
[----:B------:R-:W-:Y:S05]  /*f5b0*/  BSYNC B1 ;  /* 0x0000000000017941 */ /* 0x000fea0003800000 */
.L_x_300:
[----:B--2--5:R-:W-:Y:S01]  /*f5c0*/  IMAD.U32 R11, R3, 0x10000, RZ ;  /* 0x00010000030b7824 */ /* 0x024fe200078e00ff */
[----:B------:R-:W-:Y:S01]  /*f5d0*/  IADD3 R160, P4, P5, R160, R4, R161 ;  /* 0x00000004a0a07210 */ /* 0x000fe20007d9e0a1 */
[----:B------:R-:W-:Y:S01]  /*f5e0*/  BSSY B1, `(.L_x_302) ;  /* 0x0000009000017945 */ /* 0x000fe20003800000 */
[----:B------:R-:W-:Y:S01]  /*f5f0*/  ISETP.GT.AND P3, PT, R0, 0x10, P0 ;  /* 0x000000100000780c */ /* 0x000fe20000764270 */
[----:B------:R-:W-:Y:S01]  /*f600*/  FMUL R10, R11, R16 ;  /* 0x000000100b0a7220 */ /* 0x000fe20000400000 */
[----:B------:R-:W-:-:S03]  /*f610*/  IADD3.X R161, R158, R5, R165, P4, P5 ;  /* 0x000000059ea17210 */ /* 0x000fc600027ea4a5 */
[----:B------:R-:W-:-:S05]  /*f620*/  FFMA R10, R31, R2, R10 ;  /* 0x000000021f0a7223 */ /* 0x000fca000000000a */
[----:B------:R-:W-:-:S05]  /*f630*/  F2FP.BF16.F32.PACK_AB R10, RZ, R10 ;  /* 0x0000000aff0a723e */ /* 0x000fca00000010ff */
[----:B------:R2:W-:Y:S01]  /*f640*/  @P2 STG.E.U16 desc[UR36][R160.64+0x12], R10 ;  /* 0x0000120aa0002986 */ /* 0x0005e2000c101524 */
[----:B------:R-:W-:Y:S05]  /*f650*/  @!P3 BRA `(.L_x_303) ;  /* 0x000000000004b947 */ /* 0x000fea0003800000 */
[----:B------:R0:W5:Y:S02]  /*f660*/  LDG.E.LTC128B.U16 R3, desc[UR36][R6.64+0x20] ;  /* 0x0000202406037981 */ /* 0x000164000c1e1520 */
.L_x_303:
[----:B------:R-:W-:Y:S05]  /*f670*/  BSYNC B1 ;  /* 0x0000000000017941 */ /* 0x000fea0003800000 */
.L_x_302:
[----:B-----5:R-:W-:Y:S01]  /*f680*/  IMAD.U32 R5, R3, 0x10000, RZ ;  /* 0x0001000003057824 */ /* 0x020fe200078e00ff */
        /* <DEDUP_REMOVED lines=8> */
.L_x_305:
[----:B------:R-:W-:Y:S05]  /*f710*/  BSYNC B1 ;  /* 0x0000000000017941 */ /* 0x000fea0003800000 */
.L_x_304:
[----:B0----5:R-:W-:Y:S01]  /*f720*/  IMAD.U32 R5, R3, 0x10000, RZ ;  /* 0x0001000003057824 */ /* 0x021fe200078e00ff */
        /* <DEDUP_REMOVED lines=8> */
.L_x_307:
[----:B------:R-:W-:Y:S05]  /*f7b0*/  BSYNC B1 ;  /* 0x0000000000017941 */ /* 0x000fea0003800000 */
.L_x_306:
[----:B-----5:R-:W-:Y:S01]  /*f7c0*/  SHF.L.U32 R5, R3, 0x10, RZ ;  /* 0x0000001003057819 */ /* 0x020fe200000006ff */
[----:B0-----:R-:W-:Y:S01]  /*f7d0*/  @P3 IMAD.MOV.U32 R4, RZ, RZ, R160 ;  /* 0x000000ffff043224 */ /* 0x001fe200078e00a0 */
[----:B------:R-:W-:Y:S01]  /*f7e0*/  ISETP.GT.AND P2, PT, R0, 0x11, P1 ;  /* 0x000000110000780c */ /* 0x000fe20000f44270 */
[----:B------:R-:W-:Y:S02]  /*f7f0*/  BSSY B1, `(.L_x_308) ;  /* 0x0000009000017945 */ /* 0x000fe40003800000 */
[----:B------:R-:W-:-:S04]  /*f800*/  FMUL R5, R5, R16 ;  /* 0x0000001005057220 */ /* 0x000fc80000400000 */
[----:B------:R-:W-:-:S05]  /*f810*/  FFMA R5, R34, R2, R5 ;  /* 0x0000000222057223 */ /* 0x000fca0000000005 */
[----:B------:R-:W-:-:S04]  /*f820*/  F2FP.BF16.F32.PACK_AB R5, RZ, R5 ;  /* 0x00000005ff05723e */ /* 0x000fc800000010ff */
[----:B--2---:R-:W-:Y:S01]  /*f830*/  PRMT R10, R5, 0x7610, R10 ;  /* 0x00007610050a7816 */ /* 0x004fe2000000000a */
[----:B------:R-:W-:-:S05]  /*f840*/  @P3 IMAD.MOV.U32 R5, RZ, RZ, R161 ;  /* 0x000000ffff053224 */ /* 0x000fca00078e00a1 */
[----:B------:R0:W-:Y:S01]  /*f850*/  @P3 STG.E.U16 desc[UR36][R4.64+0x20], R10 ;  /* 0x0000200a04003986 */ /* 0x0001e2000c101524 */
[----:B------:R-:W-:Y:S05]  /*f860*/  @!P2 BRA `(.L_x_309) ;  /* 0x000000000004a947 */ /* 0x000fea0003800000 */
[----:B------:R2:W5:Y:S02]  /*f870*/  LDG.E.LTC128B.U16 R3, desc[UR36][R12.64+0x22] ;  /* 0x000022240c037981 */ /* 0x000564000c1e1520 */
.L_x_309:
[----:B------:R-:W-:Y:S05]  /*f880*/  BSYNC B1 ;  /* 0x0000000000017941 */ /* 0x000fea0003800000 */
.L_x_308:
[----:B0----5:R-:W-:Y:S01]  /*f890*/  IMAD.U32 R5, R3, 0x10000, RZ ;  /* 0x0001000003057824 */ /* 0x021fe200078e00ff */
[----:B------:R-:W-:Y:S01]  /*f8a0*/  ISETP.GT.AND P3, PT, R0, 0x18, P0 ;  /* 0x000000180000780c */ /* 0x000fe20000764270 */
[----:B------:R-:W-:Y:S02]  /*f8b0*/  BSSY B1, `(.L_x_310) ;  /* 0x000000a000017945 */ /* 0x000fe40003800000 */
[----:B------:R-:W-:Y:S01]  /*f8c0*/  FMUL R4, R5, R16 ;  /* 0x0000001005047220 */ /* 0x000fe20000400000 */
[----:B------:R-:W-:-:S03]  /*f8d0*/  @P2 IMAD.MOV.U32 R5, RZ, RZ, R161 ;  /* 0x000000ffff052224 */ /* 0x000fc600078e00a1 */
[----:B------:R-:W-:-:S05]  /*f8e0*/  FFMA R4, R35, R2, R4 ;  /* 0x0000000223047223 */ /* 0x000fca0000000004 */
[----:B------:R-:W-:-:S04]  /*f8f0*/  F2FP.BF16.F32.PACK_AB R4, RZ, R4 ;  /* 0x00000004ff04723e */ /* 0x000fc800000010ff */
[----:B------:R-:W-:Y:S02]  /*f900*/  PRMT R10, R4, 0x7610, R10 ;  /* 0x00007610040a7816 */ /* 0x000fe4000000000a */
[----:B------:R-:W-:-:S05]  /*f910*/  @P2 MOV R4, R160 ;  /* 0x000000a000042202 */ /* 0x000fca0000000f00 */
[----:B------:R0:W-:Y:S01]  /*f920*/  @P2 STG.E.U16 desc[UR36][R4.64+0x22], R10 ;  /* 0x0000220a04002986 */ /* 0x0001e2000c101524 */
[----:B------:R-:W-:Y:S05]  /*f930*/  @!P3 BRA `(.L_x_311) ;  /* 0x000000000004b947 */ /* 0x000fea0003800000 */
[----:B------:R0:W5:Y:S02]  /*f940*/  LDG.E.LTC128B.U16 R3, desc[UR36][R6.64+0x30] ;  /* 0x0000302406037981 */ /* 0x000164000c1e1520 */
.L_x_311:
[----:B------:R-:W-:Y:S05]  /*f950*/  BSYNC B1 ;  /* 0x0000000000017941 */ /* 0x000fea0003800000 */
.L_x_310:
        /* <DEDUP_REMOVED lines=9> */
.L_x_313:
[----:B------:R-:W-:Y:S05]  /*f9f0*/  BSYNC B1 ;  /* 0x0000000000017941 */ /* 0x000fea0003800000 */
.L_x_312:
        /* <DEDUP_REMOVED lines=9> */
.L_x_315:
[----:B------:R-:W-:Y:S05]  /*fa90*/  BSYNC B1 ;  /* 0x0000000000017941 */ /* 0x000fea0003800000 */
.L_x_314:
[----:B-----5:R-:W-:Y:S01]  /*faa0*/  SHF.L.U32 R5, R3, 0x10, RZ ;  /* 0x0000001003057819 */ /* 0x020fe200000006ff */
[----:B0-----:R-:W-:Y:S01]  /*fab0*/  @P3 IMAD.MOV.U32 R4, RZ, RZ, R160 ;  /* 0x000000ffff043224 */ /* 0x001fe200078e00a0 */
[----:B------:R-:W-:Y:S01]  /*fac0*/  ISETP.GT.AND P2, PT, R0, 0x19, P1 ;  /* 0x000000190000780c */ /* 0x000fe20000f44270 */
[----:B------:R-:W-:Y:S02]  /*fad0*/  BSSY B1, `(.L_x_316) ;  /* 0x0000009000017945 */ /* 0x000fe40003800000 */
[----:B------:R-:W-:-:S04]  /*fae0*/  FMUL R5, R5, R16 ;  /* 0x0000001005057220 */ /* 0x000fc80000400000 */
[----:B------:R-:W-:-:S05]  /*faf0*/  FFMA R5, R38, R2, R5 ;  /* 0x0000000226057223 */ /* 0x000fca0000000005 */
[----:B------:R-:W-:-:S04]  /*fb00*/  F2FP.BF16.F32.PACK_AB R5, RZ, R5 ;  /* 0x00000005ff05723e */ /* 0x000fc800000010ff */
[----:B------:R-:W-:Y:S01]  /*fb10*/  PRMT R10, R5, 0x7610, R10 ;  /* 0x00007610050a7816 */ /* 0x000fe2000000000a */
[----:B------:R-:W-:-:S05]  /*fb20*/  @P3 IMAD.MOV.U32 R5, RZ, RZ, R161 ;  /* 0x000000ffff053224 */ /* 0x000fca00078e00a1 */
[----:B------:R0:W-:Y:S01]  /*fb30*/  @P3 STG.E.U16 desc[UR36][R4.64+0x30], R10 ;  /* 0x0000300a04003986 */ /* 0x0001e2000c101524 */
[----:B------:R-:W-:Y:S05]  /*fb40*/  @!P2 BRA `(.L_x_317) ;  /* 0x000000000004a947 */ /* 0x000fea0003800000 */
[----:B------:R0:W5:Y:S02]  /*fb50*/  LDG.E.LTC128B.U16 R3, desc[UR36][R12.64+0x32] ;  /* 0x000032240c037981 */ /* 0x000164000c1e1520 */
.L_x_317:
[----:B------:R-:W-:Y:S05]  /*fb60*/  BSYNC B1 ;  /* 0x0000000000017941 */ /* 0x000fea0003800000 */
.L_x_316:
        /* <DEDUP_REMOVED lines=12> */
.L_x_319:
[----:B------:R-:W-:Y:S05]  /*fc30*/  BSYNC B1 ;  /* 0x0000000000017941 */ /* 0x000fea0003800000 */
.L_x_318:
        /* <DEDUP_REMOVED lines=9> */
.L_x_321:
[----:B------:R-:W-:Y:S05]  /*fcd0*/  BSYNC B1 ;  /* 0x0000000000017941 */ /* 0x000fea0003800000 */
.L_x_320:
        /* <DEDUP_REMOVED lines=9> */
.L_x_323:
[----:B------:R-:W-:Y:S05]  /*fd70*/  BSYNC B1 ;  /* 0x0000000000017941 */ /* 0x000fea0003800000 */
.L_x_322:
        /* <DEDUP_REMOVED lines=12> */
.L_x_325:
[----:B------:R-:W-:Y:S05]  /*fe40*/  BSYNC B1 ;  /* 0x0000000000017941 */ /* 0x000fea0003800000 */
.L_x_324:
        /* <DEDUP_REMOVED lines=12> */
.L_x_327:
[----:B------:R-:W-:Y:S05]  /*ff10*/  BSYNC B1 ;  /* 0x0000000000017941 */ /* 0x000fea0003800000 */
.L_x_326:
        /* <DEDUP_REMOVED lines=9> */
.L_x_329:
[----:B------:R-:W-:Y:S05]  /*ffb0*/  BSYNC B1 ;  /* 0x0000000000017941 */ /* 0x000fea0003800000 */
.L_x_328:
        /* <DEDUP_REMOVED lines=9> */
.L_x_331:
[----:B------:R-:W-:Y:S05]  /*10050*/  BSYNC B1 ;  /* 0x0000000000017941 */ /* 0x000fea0003800000 */
.L_x_330:
        /* <DEDUP_REMOVED lines=12> */
.L_x_333:
[----:B------:R-:W-:Y:S05]  /*10120*/  BSYNC B1 ;  /* 0x0000000000017941 */ /* 0x000fea0003800000 */
.L_x_332:
        /* <DEDUP_REMOVED lines=12> */
.L_x_335:
[----:B------:R-:W-:Y:S05]  /*101f0*/  BSYNC B1 ;  /* 0x0000000000017941 */ /* 0x000fea0003800000 */
.L_x_334:
        /* <DEDUP_REMOVED lines=9> */
.L_x_337:
[----:B------:R-:W-:Y:S05]  /*10290*/  BSYNC B1 ;  /* 0x0000000000017941 */ /* 0x000fea0003800000 */
.L_x_336:
        /* <DEDUP_REMOVED lines=9> */
.L_x_339:
[----:B------:R-:W-:Y:S05]  /*10330*/  BSYNC B1 ;  /* 0x0000000000017941 */ /* 0x000fea0003800000 */
.L_x_338:
        /* <DEDUP_REMOVED lines=12> */
.L_x_341:
[----:B------:R-:W-:Y:S05]  /*10400*/  BSYNC B1 ;  /* 0x0000000000017941 */ /* 0x000fea0003800000 */
.L_x_340:
        /* <DEDUP_REMOVED lines=12> */
.L_x_343:
[----:B------:R-:W-:Y:S05]  /*104d0*/  BSYNC B1 ;  /* 0x0000000000017941 */ /* 0x000fea0003800000 */
.L_x_342:
        /* <DEDUP_REMOVED lines=9> */
.L_x_345:
[----:B------:R-:W-:Y:S05]  /*10570*/  BSYNC B1 ;  /* 0x0000000000017941 */ /* 0x000fea0003800000 */
.L_x_344:
        /* <DEDUP_REMOVED lines=9> */
.L_x_347:
[----:B------:R-:W-:Y:S05]  /*10610*/  BSYNC B1 ;  /* 0x0000000000017941 */ /* 0x000fea0003800000 */
.L_x_346:
        /* <DEDUP_REMOVED lines=12> */
.L_x_349:
[----:B------:R-:W-:Y:S05]  /*106e0*/  BSYNC B1 ;  /* 0x0000000000017941 */ /* 0x000fea0003800000 */
.L_x_348:
        /* <DEDUP_REMOVED lines=12> */
.L_x_351:
[----:B------:R-:W-:Y:S05]  /*107b0*/  BSYNC B1 ;  /* 0x0000000000017941 */ /* 0x000fea0003800000 */
.L_x_350:
        /* <DEDUP_REMOVED lines=9> */
.L_x_353:
[----:B------:R-:W-:Y:S05]  /*10850*/  BSYNC B1 ;  /* 0x0000000000017941 */ /* 0x000fea0003800000 */
.L_x_352:
        /* <DEDUP_REMOVED lines=9> */
.L_x_355:
[----:B------:R-:W-:Y:S05]  /*108f0*/  BSYNC B1 ;  /* 0x0000000000017941 */ /* 0x000fea0003800000 */
.L_x_354:
        /* <DEDUP_REMOVED lines=12> */
.L_x_357:
[----:B------:R-:W-:Y:S05]  /*109c0*/  BSYNC B1 ;  /* 0x0000000000017941 */ /* 0x000fea0003800000 */
.L_x_356:
        /* <DEDUP_REMOVED lines=12> */
.L_x_359:
[----:B------:R-:W-:Y:S05]  /*10a90*/  BSYNC B1 ;  /* 0x0000000000017941 */ /* 0x000fea0003800000 */
.L_x_358:
        /* <DEDUP_REMOVED lines=9> */
.L_x_361:
[----:B------:R-:W-:Y:S05]  /*10b30*/  BSYNC B1 ;  /* 0x0000000000017941 */ /* 0x000fea0003800000 */
.L_x_360:
        /* <DEDUP_REMOVED lines=9> */
.L_x_363:
[----:B------:R-:W-:Y:S05]  /*10bd0*/  BSYNC B1 ;  /* 0x0000000000017941 */ /* 0x000fea0003800000 */
.L_x_362:
        /* <DEDUP_REMOVED lines=12> */
.L_x_365:
[----:B------:R-:W-:Y:S05]  /*10ca0*/  BSYNC B1 ;  /* 0x0000000000017941 */ /* 0x000fea0003800000 */
.L_x_364:
        /* <DEDUP_REMOVED lines=12> */
.L_x_367:
[----:B------:R-:W-:Y:S05]  /*10d70*/  BSYNC B1 ;  /* 0x0000000000017941 */ /* 0x000fea0003800000 */
.L_x_366:
        /* <DEDUP_REMOVED lines=9> */
.L_x_369:
[----:B------:R-:W-:Y:S05]  /*10e10*/  BSYNC B1 ;  /* 0x0000000000017941 */ /* 0x000fea0003800000 */
.L_x_368:
        /* <DEDUP_REMOVED lines=9> */
.L_x_371:
[----:B------:R-:W-:Y:S05]  /*10eb0*/  BSYNC B1 ;  /* 0x0000000000017941 */ /* 0x000fea0003800000 */
.L_x_370:
        /* <DEDUP_REMOVED lines=12> */
.L_x_373:
[----:B------:R-:W-:Y:S05]  /*10f80*/  BSYNC B1 ;  /* 0x0000000000017941 */ /* 0x000fea0003800000 */
.L_x_372:
        /* <DEDUP_REMOVED lines=12> */
.L_x_375:
[----:B------:R-:W-:Y:S05]  /*11050*/  BSYNC B1 ;  /* 0x0000000000017941 */ /* 0x000fea0003800000 */
.L_x_374:
        /* <DEDUP_REMOVED lines=9> */
.L_x_377:
[----:B------:R-:W-:Y:S05]  /*110f0*/  BSYNC B1 ;  /* 0x0000000000017941 */ /* 0x000fea0003800000 */
.L_x_376:
        /* <DEDUP_REMOVED lines=9> */
.L_x_379:
[----:B------:R-:W-:Y:S05]  /*11190*/  BSYNC B1 ;  /* 0x0000000000017941 */ /* 0x000fea0003800000 */
.L_x_378:
        /* <DEDUP_REMOVED lines=12> */
.L_x_381:
[----:B------:R-:W-:Y:S05]  /*11260*/  BSYNC B1 ;  /* 0x0000000000017941 */ /* 0x000fea0003800000 */
.L_x_380:
        /* <DEDUP_REMOVED lines=12> */
.L_x_383:
[----:B------:R-:W-:Y:S05]  /*11330*/  BSYNC B1 ;  /* 0x0000000000017941 */ /* 0x000fea0003800000 */
.L_x_382:
        /* <DEDUP_REMOVED lines=9> */
.L_x_385:
[----:B------:R-:W-:Y:S05]  /*113d0*/  BSYNC B1 ;  /* 0x0000000000017941 */ /* 0x000fea0003800000 */
.L_x_384:
        /* <DEDUP_REMOVED lines=9> */
.L_x_387:
[----:B------:R-:W-:Y:S05]  /*11470*/  BSYNC B1 ;  /* 0x0000000000017941 */ /* 0x000fea0003800000 */
.L_x_386:
        /* <DEDUP_REMOVED lines=12> */
.L_x_389:
[----:B------:R-:W-:Y:S05]  /*11540*/  BSYNC B1 ;  /* 0x0000000000017941 */ /* 0x000fea0003800000 */
.L_x_388:
        /* <DEDUP_REMOVED lines=12> */
.L_x_391:
[----:B------:R-:W-:Y:S05]  /*11610*/  BSYNC B1 ;  /* 0x0000000000017941 */ /* 0x000fea0003800000 */
.L_x_390:
        /* <DEDUP_REMOVED lines=9> */
.L_x_393:
[----:B------:R-:W-:Y:S05]  /*116b0*/  BSYNC B1 ;  /* 0x0000000000017941 */ /* 0x000fea0003800000 */
.L_x_392:
        /* <DEDUP_REMOVED lines=9> */
.L_x_395:
[----:B------:R-:W-:Y:S05]  /*11750*/  BSYNC B1 ;  /* 0x0000000000017941 */ /* 0x000fea0003800000 */
.L_x_394:
        /* <DEDUP_REMOVED lines=12> */
.L_x_397:
[----:B------:R-:W-:Y:S05]  /*11820*/  BSYNC B1 ;  /* 0x0000000000017941 */ /* 0x000fea0003800000 */
.L_x_396:
        /* <DEDUP_REMOVED lines=12> */
.L_x_399:
[----:B------:R-:W-:Y:S05]  /*118f0*/  BSYNC B1 ;  /* 0x0000000000017941 */ /* 0x000fea0003800000 */
.L_x_398:
        /* <DEDUP_REMOVED lines=9> */
.L_x_401:
[----:B------:R-:W-:Y:S05]  /*11990*/  BSYNC B1 ;  /* 0x0000000000017941 */ /* 0x000fea0003800000 */
.L_x_400:
        /* <DEDUP_REMOVED lines=9> */
.L_x_403:
[----:B------:R-:W-:Y:S05]  /*11a30*/  BSYNC B1 ;  /* 0x0000000000017941 */ /* 0x000fea0003800000 */
.L_x_402:
        /* <DEDUP_REMOVED lines=12> */
.L_x_405:
[----:B------:R-:W-:Y:S05]  /*11b00*/  BSYNC B1 ;  /* 0x0000000000017941 */ /* 0x000fea0003800000 */
.L_x_404:
        /* <DEDUP_REMOVED lines=12> */
.L_x_407:
[----:B------:R-:W-:Y:S05]  /*11bd0*/  BSYNC B1 ;  /* 0x0000000000017941 */ /* 0x000fea0003800000 */
.L_x_406:
        /* <DEDUP_REMOVED lines=9> */
.L_x_409:
[----:B------:R-:W-:Y:S05]  /*11c70*/  BSYNC B1 ;  /* 0x0000000000017941 */ /* 0x000fea0003800000 */
.L_x_408:
        /* <DEDUP_REMOVED lines=9> */
.L_x_411:
[----:B------:R-:W-:Y:S05]  /*11d10*/  BSYNC B1 ;  /* 0x0000000000017941 */ /* 0x000fea0003800000 */
.L_x_410:
        /* <DEDUP_REMOVED lines=12> */
.L_x_413:
[----:B------:R-:W-:Y:S05]  /*11de0*/  BSYNC B1 ;  /* 0x0000000000017941 */ /* 0x000fea0003800000 */
.L_x_412:
        /* <DEDUP_REMOVED lines=12> */
.L_x_415:
[----:B------:R-:W-:Y:S05]  /*11eb0*/  BSYNC B1 ;  /* 0x0000000000017941 */ /* 0x000fea0003800000 */
.L_x_414:
        /* <DEDUP_REMOVED lines=9> */
.L_x_417:
[----:B------:R-:W-:Y:S05]  /*11f50*/  BSYNC B1 ;  /* 0x0000000000017941 */ /* 0x000fea0003800000 */
.L_x_416:
        /* <DEDUP_REMOVED lines=9> */
.L_x_419:
[----:B------:R-:W-:Y:S05]  /*11ff0*/  BSYNC B1 ;  /* 0x0000000000017941 */ /* 0x000fea0003800000 */
.L_x_418:
        /* <DEDUP_REMOVED lines=12> */
.L_x_421:
[----:B------:R-:W-:Y:S05]  /*120c0*/  BSYNC B1 ;  /* 0x0000000000017941 */ /* 0x000fea0003800000 */
.L_x_420:
        /* <DEDUP_REMOVED lines=12> */
.L_x_423:
[----:B------:R-:W-:Y:S05]  /*12190*/  BSYNC B1 ;  /* 0x0000000000017941 */ /* 0x000fea0003800000 */
.L_x_422:
        /* <DEDUP_REMOVED lines=9> */
.L_x_425:
[----:B------:R-:W-:Y:S05]  /*12230*/  BSYNC B1 ;  /* 0x0000000000017941 */ /* 0x000fea0003800000 */
.L_x_424:
        /* <DEDUP_REMOVED lines=9> */
.L_x_427:
[----:B------:R-:W-:Y:S05]  /*122d0*/  BSYNC B1 ;  /* 0x0000000000017941 */ /* 0x000fea0003800000 */
.L_x_426:
        /* <DEDUP_REMOVED lines=12> */
.L_x_429:
[----:B------:R-:W-:Y:S05]  /*123a0*/  BSYNC B1 ;  /* 0x0000000000017941 */ /* 0x000fea0003800000 */
.L_x_428:
        /* <DEDUP_REMOVED lines=12> */
.L_x_431:
[----:B------:R-:W-:Y:S05]  /*12470*/  BSYNC B1 ;  /* 0x0000000000017941 */ /* 0x000fea0003800000 */
.L_x_430:
        /* <DEDUP_REMOVED lines=9> */
.L_x_433:
[----:B------:R-:W-:Y:S05]  /*12510*/  BSYNC B1 ;  /* 0x0000000000017941 */ /* 0x000fea0003800000 */
.L_x_432:
        /* <DEDUP_REMOVED lines=9> */
.L_x_435:
[----:B------:R-:W-:Y:S05]  /*125b0*/  BSYNC B1 ;  /* 0x0000000000017941 */ /* 0x000fea0003800000 */
.L_x_434:
        /* <DEDUP_REMOVED lines=12> */
.L_x_437:
[----:B------:R-:W-:Y:S05]  /*12680*/  BSYNC B1 ;  /* 0x0000000000017941 */ /* 0x000fea0003800000 */
.L_x_436:
        /* <DEDUP_REMOVED lines=12> */
.L_x_439:
[----:B------:R-:W-:Y:S05]  /*12750*/  BSYNC B1 ;  /* 0x0000000000017941 */ /* 0x000fea0003800000 */
.L_x_438:
        /* <DEDUP_REMOVED lines=9> */
.L_x_441:
[----:B------:R-:W-:Y:S05]  /*127f0*/  BSYNC B1 ;  /* 0x0000000000017941 */ /* 0x000fea0003800000 */
.L_x_440:
        /* <DEDUP_REMOVED lines=9> */
.L_x_443:
[----:B------:R-:W-:Y:S05]  /*12890*/  BSYNC B1 ;  /* 0x0000000000017941 */ /* 0x000fea0003800000 */
.L_x_442:
        /* <DEDUP_REMOVED lines=12> */
.L_x_445:
[----:B------:R-:W-:Y:S05]  /*12960*/  BSYNC B1 ;  /* 0x0000000000017941 */ /* 0x000fea0003800000 */
.L_x_444:
        /* <DEDUP_REMOVED lines=12> */
.L_x_447:
[----:B------:R-:W-:Y:S05]  /*12a30*/  BSYNC B1 ;  /* 0x0000000000017941 */ /* 0x000fea0003800000 */
.L_x_446:
        /* <DEDUP_REMOVED lines=9> */
.L_x_449:
[----:B------:R-:W-:Y:S05]  /*12ad0*/  BSYNC B1 ;  /* 0x0000000000017941 */ /* 0x000fea0003800000 */
.L_x_448:
        /* <DEDUP_REMOVED lines=9> */
.L_x_451:
[----:B------:R-:W-:Y:S05]  /*12b70*/  BSYNC B1 ;  /* 0x0000000000017941 */ /* 0x000fea0003800000 */
.L_x_450:
        /* <DEDUP_REMOVED lines=12> */
.L_x_453:
[----:B------:R-:W-:Y:S05]  /*12c40*/  BSYNC B1 ;  /* 0x0000000000017941 */ /* 0x000fea0003800000 */
.L_x_452:
        /* <DEDUP_REMOVED lines=12> */
.L_x_455:
[----:B------:R-:W-:Y:S05]  /*12d10*/  BSYNC B1 ;  /* 0x0000000000017941 */ /* 0x000fea0003800000 */
.L_x_454:
        /* <DEDUP_REMOVED lines=9> */
.L_x_457:
[----:B------:R-:W-:Y:S05]  /*12db0*/  BSYNC B1 ;  /* 0x0000000000017941 */ /* 0x000fea0003800000 */
.L_x_456:
        /* <DEDUP_REMOVED lines=9> */
.L_x_459:
[----:B------:R-:W-:Y:S05]  /*12e50*/  BSYNC B1 ;  /* 0x0000000000017941 */ /* 0x000fea0003800000 */
.L_x_458:
        /* <DEDUP_REMOVED lines=12> */
.L_x_461:
[----:B------:R-:W-:Y:S05]  /*12f20*/  BSYNC B1 ;  /* 0x0000000000017941 */ /* 0x000fea0003800000 */
.L_x_460:
        /* <DEDUP_REMOVED lines=12> */
.L_x_463:
[----:B------:R-:W-:Y:S05]  /*12ff0*/  BSYNC B1 ;  /* 0x0000000000017941 */ /* 0x000fea0003800000 */
.L_x_462:
        /* <DEDUP_REMOVED lines=9> */
.L_x_465:
[----:B------:R-:W-:Y:S05]  /*13090*/  BSYNC B1 ;  /* 0x0000000000017941 */ /* 0x000fea0003800000 */
.L_x_464:
        /* <DEDUP_REMOVED lines=9> */
.L_x_467:
[----:B------:R-:W-:Y:S05]  /*13130*/  BSYNC B1 ;  /* 0x0000000000017941 */ /* 0x000fea0003800000 */
.L_x_466:
        /* <DEDUP_REMOVED lines=12> */
.L_x_469:
[----:B------:R-:W-:Y:S05]  /*13200*/  BSYNC B1 ;  /* 0x0000000000017941 */ /* 0x000fea0003800000 */
.L_x_468:
        /* <DEDUP_REMOVED lines=12> */
.L_x_471:
[----:B------:R-:W-:Y:S05]  /*132d0*/  BSYNC B1 ;  /* 0x0000000000017941 */ /* 0x000fea0003800000 */
.L_x_470:
        /* <DEDUP_REMOVED lines=9> */
.L_x_473:
[----:B------:R-:W-:Y:S05]  /*13370*/  BSYNC B1 ;  /* 0x0000000000017941 */ /* 0x000fea0003800000 */
.L_x_472:
        /* <DEDUP_REMOVED lines=9> */
.L_x_475:
[----:B------:R-:W-:Y:S05]  /*13410*/  BSYNC B1 ;  /* 0x0000000000017941 */ /* 0x000fea0003800000 */
.L_x_474:
        /* <DEDUP_REMOVED lines=12> */
.L_x_477:
[----:B------:R-:W-:Y:S05]  /*134e0*/  BSYNC B1 ;  /* 0x0000000000017941 */ /* 0x000fea0003800000 */
.L_x_476:
        /* <DEDUP_REMOVED lines=12> */
.L_x_479:
[----:B------:R-:W-:Y:S05]  /*135b0*/  BSYNC B1 ;  /* 0x0000000000017941 */ /* 0x000fea0003800000 */
.L_x_478:
        /* <DEDUP_REMOVED lines=9> */
.L_x_481:
[----:B------:R-:W-:Y:S05]  /*13650*/  BSYNC B1 ;  /* 0x0000000000017941 */ /* 0x000fea0003800000 */
.L_x_480:
        /* <DEDUP_REMOVED lines=9> */
.L_x_483:
[----:B------:R-:W-:Y:S05]  /*136f0*/  BSYNC B1 ;  /* 0x0000000000017941 */ /* 0x000fea0003800000 */
.L_x_482:
        /* <DEDUP_REMOVED lines=12> */
.L_x_485:
[----:B------:R-:W-:Y:S05]  /*137c0*/  BSYNC B1 ;  /* 0x0000000000017941 */ /* 0x000fea0003800000 */
.L_x_484:
        /* <DEDUP_REMOVED lines=12> */
.L_x_487:
[----:B------:R-:W-:Y:S05]  /*13890*/  BSYNC B1 ;  /* 0x0000000000017941 */ /* 0x000fea0003800000 */
.L_x_486:
        /* <DEDUP_REMOVED lines=9> */
.L_x_489:
[----:B------:R-:W-:Y:S05]  /*13930*/  BSYNC B1 ;  /* 0x0000000000017941 */ /* 0x000fea0003800000 */
.L_x_488:
        /* <DEDUP_REMOVED lines=9> */
.L_x_491:
[----:B------:R-:W-:Y:S05]  /*139d0*/  BSYNC B1 ;  /* 0x0000000000017941 */ /* 0x000fea0003800000 */
.L_x_490:
        /* <DEDUP_REMOVED lines=12> */
.L_x_493:
[----:B------:R-:W-:Y:S05]  /*13aa0*/  BSYNC B1 ;  /* 0x0000000000017941 */ /* 0x000fea0003800000 */
.L_x_492:
        /* <DEDUP_REMOVED lines=12> */
.L_x_495:
[----:B------:R-:W-:Y:S05]  /*13b70*/  BSYNC B1 ;  /* 0x0000000000017941 */ /* 0x000fea0003800000 */
.L_x_494:
        /* <DEDUP_REMOVED lines=9> */
.L_x_497:
[----:B------:R-:W-:Y:S05]  /*13c10*/  BSYNC B1 ;  /* 0x0000000000017941 */ /* 0x000fea0003800000 */
.L_x_496:
        /* <DEDUP_REMOVED lines=9> */
.L_x_499:
[----:B------:R-:W-:Y:S05]  /*13cb0*/  BSYNC B1 ;  /* 0x0000000000017941 */ /* 0x000fea0003800000 */
.L_x_498:
        /* <DEDUP_REMOVED lines=12> */
.L_x_501:
[----:B------:R-:W-:Y:S05]  /*13d80*/  BSYNC B1 ;  /* 0x0000000000017941 */ /* 0x000fea0003800000 */
.L_x_500:
        /* <DEDUP_REMOVED lines=12> */
.L_x_503:
[----:B------:R-:W-:Y:S05]  /*13e50*/  BSYNC B1 ;  /* 0x0000000000017941 */ /* 0x000fea0003800000 */
.L_x_502:
        /* <DEDUP_REMOVED lines=9> */
.L_x_505:
[----:B------:R-:W-:Y:S05]  /*13ef0*/  BSYNC B1 ;  /* 0x0000000000017941 */ /* 0x000fea0003800000 */
.L_x_504:
        /* <DEDUP_REMOVED lines=9> */
.L_x_507:
[----:B------:R-:W-:Y:S05]  /*13f90*/  BSYNC B1 ;  /* 0x0000000000017941 */ /* 0x000fea0003800000 */
.L_x_506:
        /* <DEDUP_REMOVED lines=12> */
.L_x_509:
[----:B------:R-:W-:Y:S05]  /*14060*/  BSYNC B1 ;  /* 0x0000000000017941 */ /* 0x000fea0003800000 */
.L_x_508:
        /* <DEDUP_REMOVED lines=12> */
.L_x_511:
[----:B------:R-:W-:Y:S05]  /*14130*/  BSYNC B1 ;  /* 0x0000000000017941 */ /* 0x000fea0003800000 */
.L_x_510:
        /* <DEDUP_REMOVED lines=9> */
.L_x_513:
[----:B------:R-:W-:Y:S05]  /*141d0*/  BSYNC B1 ;  /* 0x0000000000017941 */ /* 0x000fea0003800000 */
.L_x_512:
        /* <DEDUP_REMOVED lines=9> */
.L_x_515:
[----:B------:R-:W-:Y:S05]  /*14270*/  BSYNC B1 ;  /* 0x0000000000017941 */ /* 0x000fea0003800000 */
.L_x_514:
        /* <DEDUP_REMOVED lines=12> */
.L_x_517:
[----:B------:R-:W-:Y:S05]  /*14340*/  BSYNC B1 ;  /* 0x0000000000017941 */ /* 0x000fea0003800000 */
.L_x_516:
        /* <DEDUP_REMOVED lines=12> */
.L_x_519:
[----:B------:R-:W-:Y:S05]  /*14410*/  BSYNC B1 ;  /* 0x0000000000017941 */ /* 0x000fea0003800000 */
.L_x_518:
        /* <DEDUP_REMOVED lines=9> */
.L_x_521:
[----:B------:R-:W-:Y:S05]  /*144b0*/  BSYNC B1 ;  /* 0x0000000000017941 */ /* 0x000fea0003800000 */
.L_x_520:
        /* <DEDUP_REMOVED lines=9> */
.L_x_523:
[----:B------:R-:W-:Y:S05]  /*14550*/  BSYNC B1 ;  /* 0x0000000000017941 */ /* 0x000fea0003800000 */
.L_x_522:
        /* <DEDUP_REMOVED lines=12> */
.L_x_525:
[----:B------:R-:W-:Y:S05]  /*14620*/  BSYNC B1 ;  /* 0x0000000000017941 */ /* 0x000fea0003800000 */
.L_x_524:
        /* <DEDUP_REMOVED lines=12> */
.L_x_527:
[----:B------:R-:W-:Y:S05]  /*146f0*/  BSYNC B1 ;  /* 0x0000000000017941 */ /* 0x000fea0003800000 */
.L_x_526:
        /* <DEDUP_REMOVED lines=9> */
.L_x_529:
[----:B------:R-:W-:Y:S05]  /*14790*/  BSYNC B1 ;  /* 0x0000000000017941 */ /* 0x000fea0003800000 */
.L_x_528:
        /* <DEDUP_REMOVED lines=9> */
.L_x_531:
[----:B------:R-:W-:Y:S05]  /*14830*/  BSYNC B1 ;  /* 0x0000000000017941 */ /* 0x000fea0003800000 */
.L_x_530:
        /* <DEDUP_REMOVED lines=12> */
.L_x_533:
[----:B------:R-:W-:Y:S05]  /*14900*/  BSYNC B1 ;  /* 0x0000000000017941 */ /* 0x000fea0003800000 */
.L_x_532:
        /* <DEDUP_REMOVED lines=12> */
.L_x_535:
[----:B------:R-:W-:Y:S05]  /*149d0*/  BSYNC B1 ;  /* 0x0000000000017941 */ /* 0x000fea0003800000 */
.L_x_534:
        /* <DEDUP_REMOVED lines=9> */
.L_x_537:
[----:B------:R-:W-:Y:S05]  /*14a70*/  BSYNC B1 ;  /* 0x0000000000017941 */ /* 0x000fea0003800000 */
.L_x_536:
        /* <DEDUP_REMOVED lines=9> */
.L_x_539:
[----:B------:R-:W-:Y:S05]  /*14b10*/  BSYNC B1 ;  /* 0x0000000000017941 */ /* 0x000fea0003800000 */
.L_x_538:
[----:B-----5:R-:W-:Y:S01]  /*14b20*/  SHF.L.U32 R5, R3, 0x10, RZ ;  /* 0x0000001003057819 */ /* 0x020fe200000006ff */
[----:B0-----:R-:W-:Y:S01]  /*14b30*/  @P2 IMAD.MOV.U32 R4, RZ, RZ, R160 ;  /* 0x000000ffff042224 */ /* 0x001fe200078e00a0 */
[----:B------:R-:W-:Y:S01]  /*14b40*/  ISETP.GT.AND P1, PT, R0, 0xf9, P1 ;  /* 0x000000f90000780c */ /* 0x000fe20000f24270 */
[----:B------:R-:W-:Y:S02]  /*14b50*/  BSSY B1, `(.L_x_540) ;  /* 0x0000009000017945 */ /* 0x000fe40003800000 */
[----:B------:R-:W-:-:S04]  /*14b60*/  FMUL R5, R5, R16 ;  /* 0x0000001005057220 */ /* 0x000fc80000400000 */
[----:B------:R-:W-:-:S05]  /*14b70*/  FFMA R5, R150, R2, R5 ;  /* 0x0000000296057223 */ /* 0x000fca0000000005 */
[----:B------:R-:W-:-:S04]  /*14b80*/  F2FP.BF16.F32.PACK_AB R5, RZ, R5 ;  /* 0x00000005ff05723e */ /* 0x000fc800000010ff */
[----:B-1--4-:R-:W-:Y:S01]  /*14b90*/  PRMT R6, R5, 0x7610, R6 ;  /* 0x0000761005067816 */ /* 0x012fe20000000006 */
[----:B------:R-:W-:-:S05]  /*14ba0*/  @P2 IMAD.MOV.U32 R5, RZ, RZ, R161 ;  /* 0x000000ffff052224 */ /* 0x000fca00078e00a1 */
[----:B------:R0:W-:Y:S01]  /*14bb0*/  @P2 STG.E.U16 desc[UR36][R4.64+0x1f0], R6 ;  /* 0x0001f00604002986 */ /* 0x0001e2000c101524 */
[----:B------:R-:W-:Y:S05]  /*14bc0*/  @!P1 BRA `(.L_x_541) ;  /* 0x0000000000049947 */ /* 0x000fea0003800000 */
[----:B------:R1:W5:Y:S02]  /*14bd0*/  LDG.E.LTC128B.U16 R3, desc[UR36][R12.64+0x1f2] ;  /* 0x0001f2240c037981 */ /* 0x000364000c1e1520 */
.L_x_541:
[----:B------:R-:W-:Y:S05]  /*14be0*/  BSYNC B1 ;  /* 0x0000000000017941 */ /* 0x000fea0003800000 */
.L_x_540:
[----:B------:R-:W-:Y:S05]  /*14bf0*/  @!P1 BRA `(.L_x_542) ;  /* 0x0000005400c09947 */ /* 0x000fea0003800000 */
[----:B-----5:R-:W-:-:S04]  /*14c00*/  IMAD.U32 R3, R3, 0x10000, RZ ;  /* 0x0001000003037824 */ /* 0x020fc800078e00ff */
[----:B------:R-:W-:-:S04]  /*14c10*/  FMUL R0, R3, R16 ;  /* 0x0000001003007220 */ /* 0x000fc80000400000 */
[----:B------:R-:W-:-:S05]  /*14c20*/  FFMA R0, R151, R2, R0 ;  /* 0x0000000297007223 */ /* 0x000fca0000000000 */
[----:B------:R-:W-:-:S05]  /*14c30*/  F2FP.BF16.F32.PACK_AB R0, RZ, R0 ;  /* 0x00000000ff00723e */ /* 0x000fca00000010ff */
[----:B------:R4:W-:Y:S01]  /*14c40*/  STG.E.U16 desc[UR36][R160.64+0x1f2], R0 ;  /* 0x0001f200a0007986 */ /* 0x0009e2000c101524 */
[----:B------:R-:W-:Y:S05]  /*14c50*/  BRA `(.L_x_542) ;  /* 0x0000005400a87947 */ /* 0x000fea0003800000 */
.L_x_35:
[----:B------:R-:W2:Y:S01]  /*14c60*/  LDL.LU R3, [R1] ;  /* 0x0000000001037983 */ /* 0x000ea20000300800 */
[----:B------:R-:W-:-:S03]  /*14c70*/  ULDC.64 UR4, c[0x0][0x5c0] ;  /* 0x0001700000047ab9 */ /* 0x000fc60000000a00 */
[----:B------:R-:W3:Y:S04]  /*14c80*/  LDL.LU R9, [R1+0x5c] ;  /* 0x00005c0001097983 */ /* 0x000ee80000300800 */
[----:B------:R-:W4:Y:S04]  /*14c90*/  LDL.LU R12, [R1+0x98] ;  /* 0x00009800010c7983 */ /* 0x000f280000300800 */
[----:B------:R-:W5:Y:S04]  /*14ca0*/  LDL.LU R235, [R1+0x9c] ;  /* 0x00009c0001eb7983 */ /* 0x000f680000300800 */
        /* <DEDUP_REMOVED lines=75> */
[----:B------:R-:W5:Y:S01]  /*15160*/  LDL.LU R159, [R1+0x1cc] ;  /* 0x0001cc00019f7983 */ /* 0x000f620000300800 */
[----:B--2---:R-:W-:-:S03]  /*15170*/  FMUL R3, R3, R2 ;  /* 0x0000000203037220 */ /* 0x004fc60000400000 */
[----:B------:R-:W2:Y:S01]  /*15180*/  LDL.LU R158, [R1+0x1d0] ;  /* 0x0001d000019e7983 */ /* 0x000ea20000300800 */
[----:B------:R-:W-:-:S03]  /*15190*/  LEA R4, P0, R6, UR4, 0x1 ;  /* 0x0000000406047c11 */ /* 0x000fc6000f8008ff */
[----:B------:R-:W2:Y:S04]  /*151a0*/  LDL.LU R157, [R1+0x1d4] ;  /* 0x0001d400019d7983 */ /* 0x000ea80000300800 */
[----:B------:R-:W2:Y:S04]  /*151b0*/  LDL.LU R156, [R1+0x1d8] ;  /* 0x0001d800019c7983 */ /* 0x000ea80000300800 */
[----:B------:R-:W2:Y:S04]  /*151c0*/  LDL.LU R155, [R1+0x1dc] ;  /* 0x0001dc00019b7983 */ /* 0x000ea80000300800 */
[----:B------:R-:W2:Y:S01]  /*151d0*/  LDL.LU R154, [R1+0x1e0] ;  /* 0x0001e000019a7983 */ /* 0x000ea20000300800 */
[----:B------:R-:W-:-:S03]  /*151e0*/  LEA.HI.X R5, R6, UR5, R10, 0x1, P0 ;  /* 0x0000000506057c11 */ /* 0x000fc600080f0c0a */
[----:B------:R-:W2:Y:S01]  /*151f0*/  LDL.LU R23, [R1+0x1e4] ;  /* 0x0001e40001177983 */ /* 0x000ea20000300800 */
[----:B------:R-:W-:-:S03]  /*15200*/  F2FP.BF16.F32.PACK_AB R3, RZ, R3 ;  /* 0x00000003ff03723e */ /* 0x000fc600000010ff */
[----:B------:R-:W2:Y:S04]  /*15210*/  LDL.LU R22, [R1+0x1e8] ;  /* 0x0001e80001167983 */ /* 0x000ea80000300800 */
[----:B------:R-:W2:Y:S04]  /*15220*/  LDL.LU R21, [R1+0x1ec] ;  /* 0x0001ec0001157983 */ /* 0x000ea80000300800 */
[----:B------:R-:W2:Y:S04]  /*15230*/  LDL.LU R20, [R1+0x1f0] ;  /* 0x0001f00001147983 */ /* 0x000ea80000300800 */
[----:B------:R-:W2:Y:S04]  /*15240*/  LDL.LU R19, [R1+0x1f4] ;  /* 0x0001f40001137983 */ /* 0x000ea80000300800 */
[----:B------:R-:W2:Y:S04]  /*15250*/  LDL.LU R18, [R1+0x1f8] ;  /* 0x0001f80001127983 */ /* 0x000ea80000300800 */
[----:B------:R-:W2:Y:S04]  /*15260*/  LDL.LU R15, [R1+0x1fc] ;  /* 0x0001fc00010f7983 */ /* 0x000ea80000300800 */
[----:B------:R-:W3:Y:S04]  /*15270*/  LDL.LU R7, [R1+0x8] ;  /* 0x0000080001077983 */ /* 0x000ee80000300800 */
[----:B------:R-:W4:Y:S04]  /*15280*/  LDL.LU R6, [R1+0xc] ;  /* 0x00000c0001067983 */ /* 0x000f280000300800 */
[----:B------:R0:W-:Y:S04]  /*15290*/  @P1 STG.E.U16 desc[UR36][R4.64], R3 ;  /* 0x0000000304001986 */ /* 0x0001e8000c101524 */
[----:B0-----:R-:W5:Y:S01]  /*152a0*/  LDL.LU R3, [R1+0x4] ;  /* 0x0000040001037983 */ /* 0x001f620000300800 */
[----:B------:R-:W-:Y:S01]  /*152b0*/  ISETP.GT.AND P0, PT, R0, 0x1, P3 ;  /* 0x000000010000780c */ /* 0x000fe20001f04270 */
[----:B------:R-:W-:Y:S01]  /*152c0*/  USHF.L.U32 UR5, UR8, 0x4, URZ ;  /* 0x0000000408057899 */ /* 0x000fe2000800063f */
[----:B------:R-:W-:Y:S01]  /*152d0*/  ISETP.GT.AND P2, PT, R153, 0x8, PT ;  /* 0x000000089900780c */ /* 0x000fe20003f44270 */
[----:B------:R-:W-:Y:S01]  /*152e0*/  USHF.L.U64.HI UR4, UR8, 0x4, UR9 ;  /* 0x0000000408047899 */ /* 0x000fe20008010209 */
[----:B---3--:R-:W-:-:S05]  /*152f0*/  FMUL R7, R7, R2 ;  /* 0x0000000207077220 */ /* 0x008fca0000400000 */
[----:B------:R-:W-:-:S04]  /*15300*/  F2FP.BF16.F32.PACK_AB R7, RZ, R7 ;  /* 0x00000007ff07723e */ /* 0x000fc800000010ff */
[----:B------:R-:W-:Y:S01]  /*15310*/  PRMT R8, R7, 0x7610, R8 ;  /* 0x0000761007087816 */ /* 0x000fe20000000008 */
[----:B-----5:R-:W-:-:S05]  /*15320*/  FMUL R3, R3, R2 ;  /* 0x0000000203037220 */ /* 0x020fca0000400000 */
[----:B------:R-:W-:-:S05]  /*15330*/  F2FP.BF16.F32.PACK_AB R3, RZ, R3 ;  /* 0x00000003ff03723e */ /* 0x000fca00000010ff */
[----:B------:R4:W-:Y:S01]  /*15340*/  @P0 STG.E.U16 desc[UR36][R4.64+0x2], R3 ;  /* 0x0000020304000986 */ /* 0x0009e2000c101524 */
[----:B------:R-:W-:Y:S01]  /*15350*/  ISETP.GT.AND P0, PT, R0, RZ, P2 ;  /* 0x000000ff0000720c */ /* 0x000fe20001704270 */
[----:B----4-:R-:W-:Y:S01]  /*15360*/  FMUL R3, R6, R2 ;  /* 0x0000000206037220 */ /* 0x010fe20000400000 */
[----:B------:R-:W-:-:S04]  /*15370*/  IADD3 R6, P1, R4, UR5, RZ ;  /* 0x0000000504067c10 */ /* 0x000fc8000ff3e0ff */
[----:B------:R-:W-:Y:S02]  /*15380*/  IADD3.X R7, R5, UR4, RZ, P1, !PT ;  /* 0x0000000405077c10 */ /* 0x000fe40008ffe4ff */
[----:B------:R-:W-:-:S05]  /*15390*/  F2FP.BF16.F32.PACK_AB R3, RZ, R3 ;  /* 0x00000003ff03723e */ /* 0x000fca00000010ff */
[----:B------:R0:W-:Y:S01]  /*153a0*/  @P0 STG.E.U16 desc[UR36][R6.64], R8 ;  /* 0x0000000806000986 */ /* 0x0001e2000c101524 */
[----:B------:R-:W-:-:S03]  /*153b0*/  ISETP.GT.AND P0, PT, R0, 0x1, P2 ;  /* 0x000000010000780c */ /* 0x000fc60001704270 */
[----:B0-----:R-:W3:Y:S10]  /*153c0*/  LDL.LU R8, [R1+0x54] ;  /* 0x0000540001087983 */ /* 0x001ef40000300800 */
[----:B------:R0:W-:Y:S04]  /*153d0*/  @P0 STG.E.U16 desc[UR36][R6.64+0x2], R3 ;  /* 0x0000020306000986 */ /* 0x0001e8000c101524 */
[----:B0-----:R-:W4:Y:S01]  /*153e0*/  LDL.LU R3, [R1+0x10] ;  /* 0x0000100001037983 */ /* 0x001f220000300800 */
[----:B------:R-:W-:Y:S01]  /*153f0*/  ISETP.GT.AND P0, PT, R0, 0x8, P3 ;  /* 0x000000080000780c */ /* 0x000fe20001f04270 */
[----:B----4-:R-:W-:-:S05]  /*15400*/  FMUL R3, R3, R2 ;  /* 0x0000000203037220 */ /* 0x010fca0000400000 */
[----:B------:R-:W-:-:S07]  /*15410*/  F2FP.BF16.F32.PACK_AB R3, RZ, R3 ;  /* 0x00000003ff03723e */ /* 0x000fce00000010ff */
        /* <DEDUP_REMOVED lines=78> */
[----:B---3--:R-:W-:-:S05]  /*15900*/  FMUL R8, R8, R2 ;  /* 0x0000000208087220 */ /* 0x008fca0000400000 */
[----:B------:R-:W-:-:S04]  /*15910*/  F2FP.BF16.F32.PACK_AB R8, RZ, R8 ;  /* 0x00000008ff08723e */ /* 0x000fc800000010ff */
[----:B------:R-:W-:Y:S01]  /*15920*/  PRMT R10, R8, 0x7610, R10 ;  /* 0x00007610080a7816 */ /* 0x000fe2000000000a */
[----:B----4-:R-:W-:-:S05]  /*15930*/  FMUL R3, R3, R2 ;  /* 0x0000000203037220 */ /* 0x010fca0000400000 */
[----:B------:R-:W-:-:S05]  /*15940*/  F2FP.BF16.F32.PACK_AB R3, RZ, R3 ;  /* 0x00000003ff03723e */ /* 0x000fca00000010ff */
[----:B------:R0:W-:Y:S04]  /*15950*/  @P0 STG.E.U16 desc[UR36][R4.64+0x50], R3 ;  /* 0x0000500304000986 */ /* 0x0001e8000c101524 */
[----:B0-----:R-:W3:Y:S01]  /*15960*/  LDL.LU R3, [R1+0x58] ;  /* 0x0000580001037983 */ /* 0x001ee20000300800 */
[C---:B------:R-:W-:Y:S01]  /*15970*/  ISETP.GT.AND P5, PT, R0.reuse, 0x29, P3 ;  /* 0x000000290000780c */ /* 0x040fe20001fa4270 */
[----:B------:R-:W-:Y:S01]  /*15980*/  FMUL R9, R9, R2 ;  /* 0x0000000209097220 */ /* 0x000fe20000400000 */
[C---:B------:R-:W-:Y:S01]  /*15990*/  ISETP.GT.AND P0, PT, R0.reuse, 0x28, P2 ;  /* 0x000000280000780c */ /* 0x040fe20001704270 */
[----:B------:R-:W4:Y:S01]  /*159a0*/  LDL.LU R8, [R1+0x60] ;  /* 0x0000600001087983 */ /* 0x000f220000300800 */
[C---:B------:R-:W-:Y:S02]  /*159b0*/  ISETP.GT.AND P4, PT, R0.reuse, 0x29, P2 ;  /* 0x000000290000780c */ /* 0x040fe40001784270 */
[----:B------:R-:W-:-:S02]  /*159c0*/  ISETP.GT.AND P1, PT, R0, 0x30, P3 ;  /* 0x000000300000780c */ /* 0x000fc40001f24270 */
[----:B------:R-:W-:Y:S01]  /*159d0*/  F2FP.BF16.F32.PACK_AB R9, RZ, R9 ;  /* 0x00000009ff09723e */ /* 0x000fe200000010ff */
[-C--:B---3--:R-:W-:Y:S01]  /*159e0*/  FMUL R3, R3, R2.reuse ;  /* 0x0000000203037220 */ /* 0x088fe20000400000 */
[----:B----4-:R-:W-:-:S04]  /*159f0*/  FMUL R8, R8, R2 ;  /* 0x0000000208087220 */ /* 0x010fc80000400000 */
[----:B------:R-:W-:-:S04]  /*15a00*/  F2FP.BF16.F32.PACK_AB R3, RZ, R3 ;  /* 0x00000003ff03723e */ /* 0x000fc800000010ff */
[----:B------:R-:W-:Y:S02]  /*15a10*/  PRMT R11, R3, 0x7610, R11 ;  /* 0x00007610030b7816 */ /* 0x000fe4000000000b */
[----:B------:R-:W-:Y:S02]  /*15a20*/  F2FP.BF16.F32.PACK_AB R3, RZ, R8 ;  /* 0x00000008ff03723e */ /* 0x000fe400000010ff */
[----:B------:R-:W3:Y:S04]  /*15a30*/  LDL.LU R8, [R1+0x64] ;  /* 0x0000640001087983 */ /* 0x000ee80000300800 */
[----:B------:R0:W-:Y:S04]  /*15a40*/  @P5 STG.E.U16 desc[UR36][R4.64+0x52], R10 ;  /* 0x0000520a04005986 */ /* 0x0001e8000c101524 */
[----:B------:R-:W-:Y:S04]  /*15a50*/  @P0 STG.E.U16 desc[UR36][R6.64+0x50], R11 ;  /* 0x0000500b06000986 */ /* 0x000fe8000c101524 */
[----:B------:R1:W-:Y:S01]  /*15a60*/  @P4 STG.E.U16 desc[UR36][R6.64+0x52], R9 ;  /* 0x0000520906004986 */ /* 0x0003e2000c101524 */
[----:B0-----:R-:W-:-:S03]  /*15a70*/  PRMT R10, R3, 0x7610, R10 ;  /* 0x00007610030a7816 */ /* 0x001fc6000000000a */
[----:B------:R-:W4:Y:S04]  /*15a80*/  LDL.LU R3, [R1+0x68] ;  /* 0x0000680001037983 */ /* 0x000f280000300800 */
[----:B------:R0:W-:Y:S04]  /*15a90*/  @P1 STG.E.U16 desc[UR36][R4.64+0x60], R10 ;  /* 0x0000600a04001986 */ /* 0x0001e8000c101524 */
[----:B-1----:R-:W5:Y:S01]  /*15aa0*/  LDL.LU R9, [R1+0x6c] ;  /* 0x00006c0001097983 */ /* 0x002f620000300800 */
[----:B---3--:R-:W-:-:S05]  /*15ab0*/  FMUL R8, R8, R2 ;  /* 0x0000000208087220 */ /* 0x008fca0000400000 */
[----:B------:R-:W-:-:S04]  /*15ac0*/  F2FP.BF16.F32.PACK_AB R8, RZ, R8 ;  /* 0x00000008ff08723e */ /* 0x000fc800000010ff */
[----:B0-----:R-:W-:Y:S02]  /*15ad0*/  PRMT R10, R8, 0x7610, R10 ;  /* 0x00007610080a7816 */ /* 0x001fe4000000000a */
[----:B------:R-:W3:Y:S01]  /*15ae0*/  LDL.LU R8, [R1+0x70] ;  /* 0x0000700001087983 */ /* 0x000ee20000300800 */
[----:B----4-:R-:W-:-:S05]  /*15af0*/  FMUL R3, R3, R2 ;  /* 0x0000000203037220 */ /* 0x010fca0000400000 */
[----:B------:R-:W-:-:S04]  /*15b00*/  F2FP.BF16.F32.PACK_AB R3, RZ, R3 ;  /* 0x00000003ff03723e */ /* 0x000fc800000010ff */
[----:B------:R-:W-:Y:S01]  /*15b10*/  PRMT R11, R3, 0x7610, R11 ;  /* 0x00007610030b7816 */ /* 0x000fe2000000000b */
[----:B---3--:R-:W-:-:S05]  /*15b20*/  FMUL R8, R8, R2 ;  /* 0x0000000208087220 */ /* 0x008fca0000400000 */
[----:B------:R-:W-:Y:S02]  /*15b30*/  F2FP.BF16.F32.PACK_AB R3, RZ, R8 ;  /* 0x00000008ff03723e */ /* 0x000fe400000010ff */
[----:B------:R-:W3:Y:S01]  /*15b40*/  LDL.LU R8, [R1+0x74] ;  /* 0x0000740001087983 */ /* 0x000ee20000300800 */
[C---:B------:R-:W-:Y:S02]  /*15b50*/  ISETP.GT.AND P0, PT, R0.reuse, 0x31, P3 ;  /* 0x000000310000780c */ /* 0x040fe40001f04270 */
[C---:B------:R-:W-:Y:S02]  /*15b60*/  ISETP.GT.AND P4, PT, R0.reuse, 0x30, P2 ;  /* 0x000000300000780c */ /* 0x040fe40001784270 */
[C---:B------:R-:W-:Y:S02]  /*15b70*/  ISETP.GT.AND P5, PT, R0.reuse, 0x31, P2 ;  /* 0x000000310000780c */ /* 0x040fe400017a4270 */
[----:B------:R-:W-:Y:S01]  /*15b80*/  ISETP.GT.AND P1, PT, R0, 0x38, P3 ;  /* 0x000000380000780c */ /* 0x000fe20001f24270 */
[----:B-----5:R-:W-:-:S05]  /*15b90*/  FMUL R9, R9, R2 ;  /* 0x0000000209097220 */ /* 0x020fca0000400000 */
[----:B------:R-:W-:Y:S01]  /*15ba0*/  F2FP.BF16.F32.PACK_AB R9, RZ, R9 ;  /* 0x00000009ff09723e */ /* 0x000fe200000010ff */
        /* <DEDUP_REMOVED lines=11> */
[C---:B------:R-:W-:Y:S02]  /*15c60*/  ISETP.GT.AND P0, PT, R0.reuse, 0x39, P3 ;  /* 0x000000390000780c */ /* 0x040fe40001f04270 */
[----:B------:R-:W-:Y:S01]  /*15c70*/  ISETP.GT.AND P4, PT, R0, 0x38, P2 ;  /* 0x000000380000780c */ /* 0x000fe20001784270 */
[----:B----4-:R-:W-:-:S05]  /*15c80*/  FMUL R3, R3, R2 ;  /* 0x0000000203037220 */ /* 0x010fca0000400000 */
[----:B------:R-:W-:-:S04]  /*15c90*/  F2FP.BF16.F32.PACK_AB R3, RZ, R3 ;  /* 0x00000003ff03723e */ /* 0x000fc800000010ff */
[----:B------:R-:W-:Y:S01]  /*15ca0*/  PRMT R11, R3, 0x7610, R11 ;  /* 0x00007610030b7816 */ /* 0x000fe2000000000b */
[----:B------:R0:W-:Y:S04]  /*15cb0*/  @P0 STG.E.U16 desc[UR36][R4.64+0x72], R10 ;  /* 0x0000720a04000986 */ /* 0x0001e8000c101524 */
[----:B------:R1:W-:Y:S01]  /*15cc0*/  @P4 STG.E.U16 desc[UR36][R6.64+0x70], R11 ;  /* 0x0000700b06004986 */ /* 0x0003e2000c101524 */
[----:B---3--:R-:W-:-:S05]  /*15cd0*/  FMUL R8, R8, R2 ;  /* 0x0000000208087220 */ /* 0x008fca0000400000 */
[----:B------:R-:W-:Y:S02]  /*15ce0*/  F2FP.BF16.F32.PACK_AB R3, RZ, R8 ;  /* 0x00000008ff03723e */ /* 0x000fe400000010ff */
[----:B------:R-:W3:Y:S02]  /*15cf0*/  LDL.LU R8, [R1+0x88] ;  /* 0x0000880001087983 */ /* 0x000ee40000300800 */
[----:B0-----:R-:W-:Y:S02]  /*15d00*/  PRMT R10, R3, 0x7610, R10 ;  /* 0x00007610030a7816 */ /* 0x001fe4000000000a */
[----:B-1----:R-:W4:Y:S04]  /*15d10*/  LDL.LU R11, [R1+0x94] ;  /* 0x00009400010b7983 */ /* 0x002f280000300800 */
[----:B------:R-:W2:Y:S01]  /*15d20*/  LDL.LU R3, [R1+0x84] ;  /* 0x0000840001037983 */ /* 0x000ea20000300800 */
[----:B------:R-:W-:-:S02]  /*15d30*/  ISETP.GT.AND P5, PT, R0, 0x39, P2 ;  /* 0x000000390000780c */ /* 0x000fc400017a4270 */
[----:B------:R-:W-:Y:S01]  /*15d40*/  ISETP.GT.AND P1, PT, R0, 0x40, P3 ;  /* 0x000000400000780c */ /* 0x000fe20001f24270 */
[----:B-----5:R-:W-:-:S05]  /*15d50*/  FMUL R9, R9, R2 ;  /* 0x0000000209097220 */ /* 0x020fca0000400000 */
[----:B------:R-:W-:-:S05]  /*15d60*/  F2FP.BF16.F32.PACK_AB R9, RZ, R9 ;  /* 0x00000009ff09723e */ /* 0x000fca00000010ff */
[----:B------:R0:W-:Y:S04]  /*15d70*/  @P5 STG.E.U16 desc[UR36][R6.64+0x72], R9 ;  /* 0x0000720906005986 */ /* 0x0001e8000c101524 */
[----:B------:R1:W-:Y:S04]  /*15d80*/  @P1 STG.E.U16 desc[UR36][R4.64+0x80], R10 ;  /* 0x0000800a04001986 */ /* 0x0003e8000c101524 */
[----:B0-----:R-:W5:Y:S01]  /*15d90*/  LDL.LU R9, [R1+0x8c] ;  /* 0x00008c0001097983 */ /* 0x001f620000300800 */
[-C--:B---3--:R-:W-:Y:S01]  /*15da0*/  FMUL R8, R8, R2.reuse ;  /* 0x0000000208087220 */ /* 0x088fe20000400000 */
[----:B--2---:R-:W-:-:S05]  /*15db0*/  FMUL R3, R3, R2 ;  /* 0x0000000203037220 */ /* 0x004fca0000400000 */
[----:B-1----:R-:W-:Y:S02]  /*15dc0*/  F2FP.BF16.F32.PACK_AB R10, RZ, R3 ;  /* 0x00000003ff0a723e */ /* 0x002fe400000010ff */
[----:B------:R-:W-:Y:S02]  /*15dd0*/  F2FP.BF16.F32.PACK_AB R3, RZ, R8 ;  /* 0x00000008ff03723e */ /* 0x000fe400000010ff */
[----:B------:R-:W-:Y:S02]  /*15de0*/  PRMT R8, R10, 0x7610, R8 ;  /* 0x000076100a087816 */ /* 0x000fe40000000008 */
[----:B------:R-:W2:Y:S01]  /*15df0*/  LDL.LU R10, [R1+0x90] ;  /* 0x00009000010a7983 */ /* 0x000ea20000300800 */
[C---:B------:R-:W-:Y:S02]  /*15e00*/  ISETP.GT.AND P0, PT, R0.reuse, 0x41, P3 ;  /* 0x000000410000780c */ /* 0x040fe40001f04270 */
[C---:B------:R-:W-:Y:S02]  /*15e10*/  ISETP.GT.AND P4, PT, R0.reuse, 0x40, P2 ;  /* 0x000000400000780c */ /* 0x040fe40001784270 */
[----:B------:R-:W-:Y:S01]  /*15e20*/  ISETP.GT.AND P5, PT, R0, 0x41, P2 ;  /* 0x000000410000780c */ /* 0x000fe200017a4270 */
[----:B------:R-:W-:Y:S01]  /*15e30*/  FMUL R12, R12, R2 ;  /* 0x000000020c0c7220 */ /* 0x000fe20000400000 */
[----:B------:R-:W-:-:S07]  /*15e40*/  ISETP.GT.AND P1, PT, R0, 0x48, P3 ;  /* 0x000000480000780c */ /* 0x000fce0001f24270 */
[----:B------:R0:W-:Y:S01]  /*15e50*/  @P0 STG.E.U16 desc[UR36][R4.64+0x82], R8 ;  /* 0x0000820804000986 */ /* 0x0001e2000c101524 */
[----:B-----5:R-:W-:Y:S01]  /*15e60*/  FMUL R9, R9, R2 ;  /* 0x0000000209097220 */ /* 0x020fe20000400000 */
[----:B------:R-:W-:Y:S02]  /*15e70*/  F2FP.BF16.F32.PACK_AB R12, RZ, R12 ;  /* 0x0000000cff0c723e */ /* 0x000fe400000010ff */
[----:B------:R1:W-:Y:S01]  /*15e80*/  @P4 STG.E.U16 desc[UR36][R6.64+0x80], R3 ;  /* 0x0000800306004986 */ /* 0x0003e2000c101524 */
[----:B------:R-:W-:Y:S02]  /*15e90*/  ISETP.GT.AND P0, PT, R0, 0x49, P3 ;  /* 0x000000490000780c */ /* 0x000fe40001f04270 */
[----:B------:R-:W-:Y:S01]  /*15ea0*/  F2FP.BF16.F32.PACK_AB R9, RZ, R9 ;  /* 0x00000009ff09723e */ /* 0x000fe200000010ff */
[-C--:B0-----:R-:W-:Y:S01]  /*15eb0*/  FMUL R8, R235, R2.reuse ;  /* 0x00000002eb087220 */ /* 0x081fe20000400000 */
[----:B----4-:R-:W-:-:S04]  /*15ec0*/  FMUL R11, R11, R2 ;  /* 0x000000020b0b7220 */ /* 0x010fc80000400000 */
[----:B-1----:R-:W-:Y:S02]  /*15ed0*/  F2FP.BF16.F32.PACK_AB R3, RZ, R8 ;  /* 0x00000008ff03723e */ /* 0x002fe400000010ff */
[----:B------:R-:W-:Y:S01]  /*15ee0*/  PRMT R8, R12, 0x7610, R8 ;  /* 0x000076100c087816 */ /* 0x000fe20000000008 */
[----:B------:R0:W-:Y:S01]  /*15ef0*/  @P5 STG.E.U16 desc[UR36][R6.64+0x82], R9 ;  /* 0x0000820906005986 */ /* 0x0001e2000c101524 */
[----:B------:R-:W-:Y:S01]  /*15f00*/  PRMT R12, R3, 0x7610, R12 ;  /* 0x00007610030c7816 */ /* 0x000fe2000000000c */
[----:B------:R-:W-:Y:S01]  /*15f10*/  FMUL R3, R233, R2 ;  /* 0x00000002e9037220 */ /* 0x000fe20000400000 */
[C---:B------:R-:W-:Y:S02]  /*15f20*/  ISETP.GT.AND P4, PT, R0.reuse, 0x48, P2 ;  /* 0x000000480000780c */ /* 0x040fe40001784270 */
[----:B------:R-:W-:Y:S02]  /*15f30*/  ISETP.GT.AND P5, PT, R0, 0x49, P2 ;  /* 0x000000490000780c */ /* 0x000fe400017a4270 */
[----:B------:R-:W-:-:S02]  /*15f40*/  F2FP.BF16.F32.PACK_AB R11, RZ, R11 ;  /* 0x0000000bff0b723e */ /* 0x000fc400000010ff */
[----:B------:R-:W-:Y:S01]  /*15f50*/  F2FP.BF16.F32.PACK_AB R3, RZ, R3 ;  /* 0x00000003ff03723e */ /* 0x000fe200000010ff */
[----:B0-----:R-:W-:-:S05]  /*15f60*/  FMUL R9, R234, R2 ;  /* 0x00000002ea097220 */ /* 0x001fca0000400000 */
[----:B------:R-:W-:-:S04]  /*15f70*/  F2FP.BF16.F32.PACK_AB R9, RZ, R9 ;  /* 0x00000009ff09723e */ /* 0x000fc800000010ff */
[----:B------:R-:W-:Y:S01]  /*15f80*/  PRMT R13, R9, 0x7610, R13 ;  /* 0x00007610090d7816 */ /* 0x000fe2000000000d */
[----:B------:R-:W-:-:S05]  /*15f90*/  FMUL R9, R232, R2 ;  /* 0x00000002e8097220 */ /* 0x000fca0000400000 */
[----:B------:R-:W-:Y:S01]  /*15fa0*/  F2FP.BF16.F32.PACK_AB R9, RZ, R9 ;  /* 0x00000009ff09723e */ /* 0x000fe200000010ff */
[----:B--2---:R-:W-:-:S05]  /*15fb0*/  FMUL R10, R10, R2 ;  /* 0x000000020a0a7220 */ /* 0x004fca0000400000 */
[----:B------:R-:W-:-:S05]  /*15fc0*/  F2FP.BF16.F32.PACK_AB R10, RZ, R10 ;  /* 0x0000000aff0a723e */ /* 0x000fca00000010ff */
[----:B------:R-:W-:Y:S01]  /*15fd0*/  @P1 STG.E.U16 desc[UR36][R4.64+0x90], R10 ;  /* 0x0000900a04001986 */ /* 0x000fe2000c101524 */
[----:B------:R-:W-:-:S03]  /*15fe0*/  ISETP.GT.AND P1, PT, R0, 0x50, P3 ;  /* 0x000000500000780c */ /* 0x000fc60001f24270 */
[----:B------:R0:W-:Y:S01]  /*15ff0*/  @P0 STG.E.U16 desc[UR36][R4.64+0x92], R11 ;  /* 0x0000920b04000986 */ /* 0x0001e2000c101524 */
[----:B------:R-:W-:-:S03]  /*16000*/  ISETP.GT.AND P0, PT, R0, 0x51, P3 ;  /* 0x000000510000780c */ /* 0x000fc60001f04270 */
[----:B------:R-:W-:Y:S01]  /*16010*/  @P4 STG.E.U16 desc[UR36][R6.64+0x90], R8 ;  /* 0x0000900806004986 */ /* 0x000fe2000c101524 */
[----:B------:R-:W-:Y:S02]  /*16020*/  ISETP.GT.AND P4, PT, R0, 0x50, P2 ;  /* 0x000000500000780c */ /* 0x000fe40001784270 */
[----:B0-----:R-:W-:Y:S01]  /*16030*/  PRMT R11, R3, 0x7610, R11 ;  /* 0x00007610030b7816 */ /* 0x001fe2000000000b */
[----:B------:R-:W-:Y:S01]  /*16040*/  FMUL R3, R230, R2 ;  /* 0x00000002e6037220 */ /* 0x000fe20000400000 */
[----:B------:R0:W-:Y:S01]  /*16050*/  @P5 STG.E.U16 desc[UR36][R6.64+0x92], R12 ;  /* 0x0000920c06005986 */ /* 0x0001e2000c101524 */
[----:B------:R-:W-:-:S03]  /*16060*/  ISETP.GT.AND P5, PT, R0, 0x51, P2 ;  /* 0x000000510000780c */ /* 0x000fc600017a4270 */
[----:B------:R-:W-:Y:S01]  /*16070*/  F2FP.BF16.F32.PACK_AB R3, RZ, R3 ;  /* 0x00000003ff03723e */ /* 0x000fe200000010ff */
[----:B------:R1:W-:Y:S01]  /*16080*/  @P1 STG.E.U16 desc[UR36][R4.64+0xa0], R13 ;  /* 0x0000a00d04001986 */ /* 0x0003e2000c101524 */
[----:B------:R-:W-:Y:S01]  /*16090*/  FMUL R10, R231, R2 ;  /* 0x00000002e70a7220 */ /* 0x000fe20000400000 */
[----:B------:R-:W-:-:S04]  /*160a0*/  ISETP.GT.AND P1, PT, R0, 0x58, P3 ;  /* 0x000000580000780c */ /* 0x000fc80001f24270 */
[----:B------:R-:W-:Y:S02]  /*160b0*/  F2FP.BF16.F32.PACK_AB R10, RZ, R10 ;  /* 0x0000000aff0a723e */ /* 0x000fe400000010ff */
[----:B0-----:R-:W-:Y:S02]  /*160c0*/  PRMT R12, R9, 0x7610, R12 ;  /* 0x00007610090c7816 */ /* 0x001fe4000000000c */
[----:B-1----:R-:W-:Y:S01]  /*160d0*/  PRMT R13, R3, 0x7610, R13 ;  /* 0x00007610030d7816 */ /* 0x002fe2000000000d */
[----:B------:R-:W-:Y:S01]  /*160e0*/  FMUL R3, R229, R2 ;  /* 0x00000002e5037220 */ /* 0x000fe20000400000 */
[----:B------:R-:W-:Y:S04]  /*160f0*/  @P0 STG.E.U16 desc[UR36][R4.64+0xa2], R11 ;  /* 0x0000a20b04000986 */ /* 0x000fe8000c101524 */
[----:B------:R-:W-:Y:S01]  /*16100*/  F2FP.BF16.F32.PACK_AB R3, RZ, R3 ;  /* 0x00000003ff03723e */ /* 0x000fe200000010ff */
[----:B------:R-:W-:Y:S04]  /*16110*/  @P4 STG.E.U16 desc[UR36][R6.64+0xa0], R12 ;  /* 0x0000a00c06004986 */ /* 0x000fe8000c101524 */
[----:B------:R0:W-:Y:S01]  /*16120*/  @P5 STG.E.U16 desc[UR36][R6.64+0xa2], R10 ;  /* 0x0000a20a06005986 */ /* 0x0001e2000c101524 */
[----:B------:R-:W-:-:S02]  /*16130*/  ISETP.GT.AND P0, PT, R0, 0x59, P3 ;  /* 0x000000590000780c */ /* 0x000fc40001f04270 */
[----:B0-----:R-:W-:Y:S01]  /*16140*/  PRMT R10, R3, 0x7610, R10 ;  /* 0x00007610030a7816 */ /* 0x001fe2000000000a */
[-C--:B------:R-:W-:Y:S01]  /*16150*/  FMUL R3, R226, R2.reuse ;  /* 0x00000002e2037220 */ /* 0x080fe20000400000 */
[----:B------:R0:W-:Y:S04]  /*16160*/  @P1 STG.E.U16 desc[UR36][R4.64+0xb0], R13 ;  /* 0x0000b00d04001986 */ /* 0x0001e8000c101524 */
[----:B------:R-:W-:Y:S01]  /*16170*/  F2FP.BF16.F32.PACK_AB R3, RZ, R3 ;  /* 0x00000003ff03723e */ /* 0x000fe200000010ff */
[-C--:B------:R-:W-:Y:S01]  /*16180*/  FMUL R8, R228, R2.reuse ;  /* 0x00000002e4087220 */ /* 0x080fe20000400000 */
[-C--:B------:R-:W-:Y:S01]  /*16190*/  FMUL R9, R227, R2.reuse ;  /* 0x00000002e3097220 */ /* 0x080fe20000400000 */
[C---:B------:R-:W-:Y:S02]  /*161a0*/  ISETP.GT.AND P4, PT, R0.reuse, 0x58, P2 ;  /* 0x000000580000780c */ /* 0x040fe40001784270 */
[----:B0-----:R-:W-:Y:S01]  /*161b0*/  PRMT R13, R3, 0x7610, R13 ;  /* 0x00007610030d7816 */ /* 0x001fe2000000000d */
[----:B------:R-:W-:Y:S01]  /*161c0*/  FMUL R3, R225, R2 ;  /* 0x00000002e1037220 */ /* 0x000fe20000400000 */
[----:B------:R-:W-:-:S02]  /*161d0*/  ISETP.GT.AND P5, PT, R0, 0x59, P2 ;  /* 0x000000590000780c */ /* 0x000fc400017a4270 */
[----:B------:R-:W-:Y:S02]  /*161e0*/  ISETP.GT.AND P1, PT, R0, 0x60, P3 ;  /* 0x000000600000780c */ /* 0x000fe40001f24270 */
[----:B------:R-:W-:Y:S01]  /*161f0*/  F2FP.BF16.F32.PACK_AB R3, RZ, R3 ;  /* 0x00000003ff03723e */ /* 0x000fe200000010ff */
[----:B------:R0:W-:Y:S01]  /*16200*/  @P0 STG.E.U16 desc[UR36][R4.64+0xb2], R10 ;  /* 0x0000b20a04000986 */ /* 0x0001e2000c101524 */
[----:B------:R-:W-:Y:S02]  /*16210*/  F2FP.BF16.F32.PACK_AB R8, RZ, R8 ;  /* 0x00000008ff08723e */ /* 0x000fe400000010ff */
[----:B------:R-:W-:Y:S02]  /*16220*/  F2FP.BF16.F32.PACK_AB R9, RZ, R9 ;  /* 0x00000009ff09723e */ /* 0x000fe400000010ff */
[----:B------:R-:W-:Y:S02]  /*16230*/  PRMT R11, R8, 0x7610, R11 ;  /* 0x00007610080b7816 */ /* 0x000fe4000000000b */
[----:B------:R-:W-:-:S02]  /*16240*/  PRMT R12, R9, 0x7610, R12 ;  /* 0x00007610090c7816 */ /* 0x000fc4000000000c */
[----:B0-----:R-:W-:Y:S01]  /*16250*/  PRMT R10, R3, 0x7610, R10 ;  /* 0x00007610030a7816 */ /* 0x001fe2000000000a */
[-C--:B------:R-:W-:Y:S01]  /*16260*/  FMUL R3, R222, R2.reuse ;  /* 0x00000002de037220 */ /* 0x080fe20000400000 */
[----:B------:R-:W-:Y:S01]  /*16270*/  ISETP.GT.AND P0, PT, R0, 0x61, P3 ;  /* 0x000000610000780c */ /* 0x000fe20001f04270 */
[----:B------:R-:W-:Y:S03]  /*16280*/  @P4 STG.E.U16 desc[UR36][R6.64+0xb0], R11 ;  /* 0x0000b00b06004986 */ /* 0x000fe6000c101524 */
[----:B------:R-:W-:Y:S01]  /*16290*/  F2FP.BF16.F32.PACK_AB R3, RZ, R3 ;  /* 0x00000003ff03723e */ /* 0x000fe200000010ff */
[----:B------:R-:W-:Y:S04]  /*162a0*/  @P5 STG.E.U16 desc[UR36][R6.64+0xb2], R12 ;  /* 0x0000b20c06005986 */ /* 0x000fe8000c101524 */
[----:B------:R0:W-:Y:S01]  /*162b0*/  @P1 STG.E.U16 desc[UR36][R4.64+0xc0], R13 ;  /* 0x0000c00d04001986 */ /* 0x0001e2000c101524 */
[-C--:B------:R-:W-:Y:S01]  /*162c0*/  FMUL R8, R224, R2.reuse ;  /* 0x00000002e0087220 */ /* 0x080fe20000400000 */
[----:B------:R-:W-:Y:S01]  /*162d0*/  FMUL R9, R223, R2 ;  /* 0x00000002df097220 */ /* 0x000fe20000400000 */
[----:B------:R-:W-:-:S02]  /*162e0*/  ISETP.GT.AND P4, PT, R0, 0x60, P2 ;  /* 0x000000600000780c */ /* 0x000fc40001784270 */
[C---:B------:R-:W-:Y:S02]  /*162f0*/  ISETP.GT.AND P5, PT, R0.reuse, 0x61, P2 ;  /* 0x000000610000780c */ /* 0x040fe400017a4270 */
[----:B0-----:R-:W-:Y:S01]  /*16300*/  PRMT R13, R3, 0x7610, R13 ;  /* 0x00007610030d7816 */ /* 0x001fe2000000000d */
[----:B------:R-:W-:Y:S01]  /*16310*/  FMUL R3, R221, R2 ;  /* 0x00000002dd037220 */ /* 0x000fe20000400000 */
[----:B------:R-:W-:Y:S01]  /*16320*/  ISETP.GT.AND P1, PT, R0, 0x68, P3 ;  /* 0x000000680000780c */ /* 0x000fe20001f24270 */
[----:B------:R0:W-:Y:S01]  /*16330*/  @P0 STG.E.U16 desc[UR36][R4.64+0xc2], R10 ;  /* 0x0000c20a04000986 */ /* 0x0001e2000c101524 */
[----:B------:R-:W-:Y:S02]  /*16340*/  F2FP.BF16.F32.PACK_AB R8, RZ, R8 ;  /* 0x00000008ff08723e */ /* 0x000fe400000010ff */
[----:B------:R-:W-:Y:S02]  /*16350*/  F2FP.BF16.F32.PACK_AB R3, RZ, R3 ;  /* 0x00000003ff03723e */ /* 0x000fe400000010ff */
[----:B------:R-:W-:-:S02]  /*16360*/  F2FP.BF16.F32.PACK_AB R9, RZ, R9 ;  /* 0x00000009ff09723e */ /* 0x000fc400000010ff */
[----:B------:R-:W-:Y:S02]  /*16370*/  PRMT R11, R8, 0x7610, R11 ;  /* 0x00007610080b7816 */ /* 0x000fe4000000000b */
[----:B------:R-:W-:Y:S02]  /*16380*/  PRMT R12, R9, 0x7610, R12 ;  /* 0x00007610090c7816 */ /* 0x000fe4000000000c */
        /* <DEDUP_REMOVED lines=285> */
[----:B------:R-:W-:Y:S01]  /*17560*/  @P5 STG.E.U16 desc[UR36][R6.64+0x1a2], R12 ;  /* 0x0001a20c06005986 */ /* 0x000fe2000c101524 */
[-C--:B------:R-:W-:Y:S01]  /*17570*/  FMUL R8, R164, R2.reuse ;  /* 0x00000002a4087220 */ /* 0x080fe20000400000 */
[----:B------:R-:W-:Y:S01]  /*17580*/  FMUL R9, R163, R2 ;  /* 0x00000002a3097220 */ /* 0x000fe20000400000 */
[C---:B------:R-:W-:Y:S01]  /*17590*/  ISETP.GT.AND P4, PT, R0.reuse, 0xd8, P2 ;  /* 0x000000d80000780c */ /* 0x040fe20001784270 */
[----:B------:R0:W-:Y:S01]  /*175a0*/  @P1 STG.E.U16 desc[UR36][R4.64+0x1b0], R13 ;  /* 0x0001b00d04001986 */ /* 0x0001e2000c101524 */
[----:B------:R-:W-:-:S02]  /*175b0*/  ISETP.GT.AND P5, PT, R0, 0xd9, P2 ;  /* 0x000000d90000780c */ /* 0x000fc400017a4270 */
[----:B------:R-:W-:Y:S02]  /*175c0*/  ISETP.GT.AND P1, PT, R0, 0xe0, P3 ;  /* 0x000000e00000780c */ /* 0x000fe40001f24270 */
[----:B------:R-:W-:Y:S02]  /*175d0*/  F2FP.BF16.F32.PACK_AB R8, RZ, R8 ;  /* 0x00000008ff08723e */ /* 0x000fe400000010ff */
[----:B------:R-:W-:Y:S02]  /*175e0*/  F2FP.BF16.F32.PACK_AB R9, RZ, R9 ;  /* 0x00000009ff09723e */ /* 0x000fe400000010ff */
[----:B0-----:R-:W-:Y:S01]  /*175f0*/  PRMT R13, R3, 0x7610, R13 ;  /* 0x00007610030d7816 */ /* 0x001fe2000000000d */
[----:B------:R-:W-:Y:S01]  /*17600*/  FMUL R3, R161, R2 ;  /* 0x00000002a1037220 */ /* 0x000fe20000400000 */
[----:B------:R-:W-:Y:S01]  /*17610*/  PRMT R11, R8, 0x7610, R11 ;  /* 0x00007610080b7816 */ /* 0x000fe2000000000b */
[----:B------:R0:W-:Y:S03]  /*17620*/  @P0 STG.E.U16 desc[UR36][R4.64+0x1b2], R10 ;  /* 0x0001b20a04000986 */ /* 0x0001e6000c101524 */
[----:B------:R-:W-:-:S02]  /*17630*/  F2FP.BF16.F32.PACK_AB R3, RZ, R3 ;  /* 0x00000003ff03723e */ /* 0x000fc400000010ff */
[----:B------:R-:W-:Y:S01]  /*17640*/  PRMT R12, R9, 0x7610, R12 ;  /* 0x00007610090c7816 */ /* 0x000fe2000000000c */
[----:B------:R-:W-:Y:S01]  /*17650*/  @P4 STG.E.U16 desc[UR36][R6.64+0x1b0], R11 ;  /* 0x0001b00b06004986 */ /* 0x000fe2000c101524 */
[-C--:B------:R-:W-:Y:S01]  /*17660*/  FMUL R8, R160, R2.reuse ;  /* 0x00000002a0087220 */ /* 0x080fe20000400000 */
[----:B------:R-:W-:Y:S02]  /*17670*/  ISETP.GT.AND P0, PT, R0, 0xe1, P3 ;  /* 0x000000e10000780c */ /* 0x000fe40001f04270 */
[----:B0-----:R-:W-:Y:S01]  /*17680*/  PRMT R10, R3, 0x7610, R10 ;  /* 0x00007610030a7816 */ /* 0x001fe2000000000a */
[-C--:B------:R-:W-:Y:S01]  /*17690*/  FMUL R3, R158, R2.reuse ;  /* 0x000000029e037220 */ /* 0x080fe20000400000 */
[----:B------:R-:W-:Y:S01]  /*176a0*/  @P5 STG.E.U16 desc[UR36][R6.64+0x1b2], R12 ;  /* 0x0001b20c06005986 */ /* 0x000fe2000c101524 */
[----:B------:R-:W-:Y:S01]  /*176b0*/  FMUL R9, R159, R2 ;  /* 0x000000029f097220 */ /* 0x000fe20000400000 */
[C---:B------:R-:W-:Y:S02]  /*176c0*/  ISETP.GT.AND P4, PT, R0.reuse, 0xe0, P2 ;  /* 0x000000e00000780c */ /* 0x040fe40001784270 */
[----:B------:R0:W-:Y:S01]  /*176d0*/  @P1 STG.E.U16 desc[UR36][R4.64+0x1c0], R13 ;  /* 0x0001c00d04001986 */ /* 0x0001e2000c101524 */
[----:B------:R-:W-:-:S02]  /*176e0*/  ISETP.GT.AND P5, PT, R0, 0xe1, P2 ;  /* 0x000000e10000780c */ /* 0x000fc400017a4270 */
[----:B------:R-:W-:Y:S02]  /*176f0*/  ISETP.GT.AND P1, PT, R0, 0xe8, P3 ;  /* 0x000000e80000780c */ /* 0x000fe40001f24270 */
[----:B------:R-:W-:Y:S02]  /*17700*/  F2FP.BF16.F32.PACK_AB R3, RZ, R3 ;  /* 0x00000003ff03723e */ /* 0x000fe400000010ff */
[----:B------:R-:W-:Y:S02]  /*17710*/  F2FP.BF16.F32.PACK_AB R8, RZ, R8 ;  /* 0x00000008ff08723e */ /* 0x000fe400000010ff */
[----:B------:R-:W-:Y:S02]  /*17720*/  F2FP.BF16.F32.PACK_AB R9, RZ, R9 ;  /* 0x00000009ff09723e */ /* 0x000fe400000010ff */
[----:B0-----:R-:W-:Y:S01]  /*17730*/  PRMT R13, R3, 0x7610, R13 ;  /* 0x00007610030d7816 */ /* 0x001fe2000000000d */
[----:B------:R-:W-:Y:S01]  /*17740*/  FMUL R3, R157, R2 ;  /* 0x000000029d037220 */ /* 0x000fe20000400000 */
[----:B------:R-:W-:-:S02]  /*17750*/  PRMT R11, R8, 0x7610, R11 ;  /* 0x00007610080b7816 */ /* 0x000fc4000000000b */
[----:B------:R-:W-:Y:S01]  /*17760*/  PRMT R12, R9, 0x7610, R12 ;  /* 0x00007610090c7816 */ /* 0x000fe2000000000c */
[----:B------:R0:W-:Y:S01]  /*17770*/  @P0 STG.E.U16 desc[UR36][R4.64+0x1c2], R10 ;  /* 0x0001c20a04000986 */ /* 0x0001e2000c101524 */
[----:B------:R-:W-:Y:S01]  /*17780*/  F2FP.BF16.F32.PACK_AB R3, RZ, R3 ;  /* 0x00000003ff03723e */ /* 0x000fe200000010ff */
[----:B------:R-:W-:Y:S02]  /*17790*/  FMUL R8, R156, R2 ;  /* 0x000000029c087220 */ /* 0x000fe40000400000 */
[----:B------:R1:W-:Y:S01]  /*177a0*/  @P4 STG.E.U16 desc[UR36][R6.64+0x1c0], R11 ;  /* 0x0001c00b06004986 */ /* 0x0003e2000c101524 */
[----:B------:R-:W-:-:S03]  /*177b0*/  ISETP.GT.AND P0, PT, R0, 0xe9, P3 ;  /* 0x000000e90000780c */ /* 0x000fc60001f04270 */
[----:B------:R-:W-:Y:S01]  /*177c0*/  @P5 STG.E.U16 desc[UR36][R6.64+0x1c2], R12 ;  /* 0x0001c20c06005986 */ /* 0x000fe2000c101524 */
[----:B------:R-:W-:-:S03]  /*177d0*/  ISETP.GT.AND P4, PT, R0, 0xe9, P2 ;  /* 0x000000e90000780c */ /* 0x000fc60001784270 */
[----:B------:R2:W-:Y:S01]  /*177e0*/  @P1 STG.E.U16 desc[UR36][R4.64+0x1d0], R13 ;  /* 0x0001d00d04001986 */ /* 0x0005e2000c101524 */
[----:B------:R-:W-:Y:S02]  /*177f0*/  ISETP.GT.AND P1, PT, R0, 0xe8, P2 ;  /* 0x000000e80000780c */ /* 0x000fe40001724270 */
[----:B0-----:R-:W-:Y:S01]  /*17800*/  PRMT R10, R3, 0x7610, R10 ;  /* 0x00007610030a7816 */ /* 0x001fe2000000000a */
[-C--:B------:R-:W-:Y:S01]  /*17810*/  FMUL R3, R154, R2.reuse ;  /* 0x000000029a037220 */ /* 0x080fe20000400000 */
[----:B------:R-:W-:Y:S01]  /*17820*/  ISETP.GT.AND P5, PT, R0, 0xf0, P3 ;  /* 0x000000f00000780c */ /* 0x000fe20001fa4270 */
[----:B------:R-:W-:Y:S01]  /*17830*/  FMUL R9, R155, R2 ;  /* 0x000000029b097220 */ /* 0x000fe20000400000 */
[----:B------:R-:W-:Y:S02]  /*17840*/  F2FP.BF16.F32.PACK_AB R8, RZ, R8 ;  /* 0x00000008ff08723e */ /* 0x000fe400000010ff */
[----:B------:R-:W-:Y:S02]  /*17850*/  F2FP.BF16.F32.PACK_AB R3, RZ, R3 ;  /* 0x00000003ff03723e */ /* 0x000fe400000010ff */
[----:B-1----:R-:W-:-:S02]  /*17860*/  PRMT R11, R8, 0x7610, R11 ;  /* 0x00007610080b7816 */ /* 0x002fc4000000000b */
[----:B------:R-:W-:Y:S02]  /*17870*/  F2FP.BF16.F32.PACK_AB R9, RZ, R9 ;  /* 0x00000009ff09723e */ /* 0x000fe400000010ff */
[----:B--2---:R-:W-:Y:S01]  /*17880*/  PRMT R13, R3, 0x7610, R13 ;  /* 0x00007610030d7816 */ /* 0x004fe2000000000d */
[----:B------:R-:W-:Y:S01]  /*17890*/  @P0 STG.E.U16 desc[UR36][R4.64+0x1d2], R10 ;  /* 0x0001d20a04000986 */ /* 0x000fe2000c101524 */
[----:B------:R-:W-:-:S03]  /*178a0*/  FMUL R3, R23, R2 ;  /* 0x0000000217037220 */ /* 0x000fc60000400000 */
[----:B------:R-:W-:Y:S04]  /*178b0*/  @P1 STG.E.U16 desc[UR36][R6.64+0x1d0], R11 ;  /* 0x0001d00b06001986 */ /* 0x000fe8000c101524 */
[----:B------:R0:W-:Y:S01]  /*178c0*/  @P4 STG.E.U16 desc[UR36][R6.64+0x1d2], R9 ;  /* 0x0001d20906004986 */ /* 0x0001e2000c101524 */
[----:B------:R-:W-:-:S03]  /*178d0*/  ISETP.GT.AND P4, PT, R0, 0xf0, P2 ;  /* 0x000000f00000780c */ /* 0x000fc60001784270 */
[----:B------:R-:W-:Y:S01]  /*178e0*/  @P5 STG.E.U16 desc[UR36][R4.64+0x1e0], R13 ;  /* 0x0001e00d04005986 */ /* 0x000fe2000c101524 */
[----:B------:R-:W-:Y:S01]  /*178f0*/  ISETP.GT.AND P5, PT, R0, 0xf1, P3 ;  /* 0x000000f10000780c */ /* 0x000fe20001fa4270 */
[----:B------:R-:W-:Y:S01]  /*17900*/  FMUL R8, R22, R2 ;  /* 0x0000000216087220 */ /* 0x000fe20000400000 */
[----:B------:R-:W-:-:S04]  /*17910*/  F2FP.BF16.F32.PACK_AB R3, RZ, R3 ;  /* 0x00000003ff03723e */ /* 0x000fc800000010ff */
[----:B------:R-:W-:Y:S02]  /*17920*/  PRMT R14, R3, 0x7610, R14 ;  /* 0x00007610030e7816 */ /* 0x000fe4000000000e */
[----:B------:R-:W-:Y:S01]  /*17930*/  F2FP.BF16.F32.PACK_AB R12, RZ, R8 ;  /* 0x00000008ff0c723e */ /* 0x000fe200000010ff */
[----:B0-----:R-:W-:-:S04]  /*17940*/  FMUL R9, R19, R2 ;  /* 0x0000000213097220 */ /* 0x001fc80000400000 */
[----:B------:R-:W-:Y:S01]  /*17950*/  @P5 STG.E.U16 desc[UR36][R4.64+0x1e2], R14 ;  /* 0x0001e20e04005986 */ /* 0x000fe2000c101524 */
[----:B------:R-:W-:-:S03]  /*17960*/  ISETP.GT.AND P5, PT, R0, 0xf8, P3 ;  /* 0x000000f80000780c */ /* 0x000fc60001fa4270 */
[----:B------:R0:W-:Y:S01]  /*17970*/  @P4 STG.E.U16 desc[UR36][R6.64+0x1e0], R12 ;  /* 0x0001e00c06004986 */ /* 0x0001e2000c101524 */
[C---:B------:R-:W-:Y:S01]  /*17980*/  ISETP.GT.AND P4, PT, R0.reuse, 0xf1, P2 ;  /* 0x000000f10000780c */ /* 0x040fe20001784270 */
[-C--:B------:R-:W-:Y:S01]  /*17990*/  FMUL R11, R21, R2.reuse ;  /* 0x00000002150b7220 */ /* 0x080fe20000400000 */
[----:B------:R-:W-:Y:S01]  /*179a0*/  ISETP.GT.AND P3, PT, R0, 0xf9, P3 ;  /* 0x000000f90000780c */ /* 0x000fe20001f64270 */
[-C--:B------:R-:W-:Y:S01]  /*179b0*/  FMUL R10, R20, R2.reuse ;  /* 0x00000002140a7220 */ /* 0x080fe20000400000 */
[----:B------:R-:W-:Y:S01]  /*179c0*/  FMUL R8, R18, R2 ;  /* 0x0000000212087220 */ /* 0x000fe20000400000 */
[----:B------:R-:W-:Y:S01]  /*179d0*/  F2FP.BF16.F32.PACK_AB R9, RZ, R9 ;  /* 0x00000009ff09723e */ /* 0x000fe200000010ff */
[----:B------:R-:W-:Y:S01]  /*179e0*/  USHF.L.U32 UR12, UR8, 0x8, URZ ;  /* 0x00000008080c7899 */ /* 0x000fe2000800063f */
[----:B------:R-:W-:Y:S01]  /*179f0*/  F2FP.BF16.F32.PACK_AB R11, RZ, R11 ;  /* 0x0000000bff0b723e */ /* 0x000fe200000010ff */
[----:B------:R-:W-:Y:S01]  /*17a00*/  USHF.L.U64.HI UR11, UR8, 0x8, UR9 ;  /* 0x00000008080b7899 */ /* 0x000fe20008010209 */
[----:B------:R-:W-:-:S02]  /*17a10*/  F2FP.BF16.F32.PACK_AB R10, RZ, R10 ;  /* 0x0000000aff0a723e */ /* 0x000fc400000010ff */
[----:B0-----:R-:W-:Y:S02]  /*17a20*/  PRMT R12, R9, 0x7610, R12 ;  /* 0x00007610090c7816 */ /* 0x001fe4000000000c */
[----:B------:R-:W-:Y:S01]  /*17a30*/  F2FP.BF16.F32.PACK_AB R8, RZ, R8 ;  /* 0x00000008ff08723e */ /* 0x000fe200000010ff */
[----:B------:R0:W-:Y:S01]  /*17a40*/  @P4 STG.E.U16 desc[UR36][R6.64+0x1e2], R11 ;  /* 0x0001e20b06004986 */ /* 0x0001e2000c101524 */
[----:B------:R-:W-:Y:S02]  /*17a50*/  MOV R9, UR12 ;  /* 0x0000000c00097c02 */ /* 0x000fe40008000f00 */
[----:B------:R-:W-:Y:S01]  /*17a60*/  PRMT R13, R8, 0x7610, R13 ;  /* 0x00007610080d7816 */ /* 0x000fe2000000000d */
[----:B------:R-:W-:Y:S01]  /*17a70*/  @P5 STG.E.U16 desc[UR36][R4.64+0x1f0], R10 ;  /* 0x0001f00a04005986 */ /* 0x000fe2000c101524 */
[----:B------:R-:W-:-:S03]  /*17a80*/  ISETP.GT.AND P1, PT, R153, 0x80, PT ;  /* 0x000000809900780c */ /* 0x000fc60003f24270 */
[----:B------:R1:W-:Y:S01]  /*17a90*/  @P3 STG.E.U16 desc[UR36][R4.64+0x1f2], R12 ;  /* 0x0001f20c04003986 */ /* 0x0003e2000c101524 */
[----:B------:R-:W-:Y:S01]  /*17aa0*/  IADD3 R8, P3, P5, R4, UR5, R9 ;  /* 0x0000000504087c10 */ /* 0x000fe2000fd7e009 */
[----:B0-----:R-:W-:Y:S01]  /*17ab0*/  IMAD.U32 R11, RZ, RZ, UR11 ;  /* 0x0000000bff0b7e24 */ /* 0x001fe2000f8e00ff */
[C---:B------:R-:W-:Y:S02]  /*17ac0*/  ISETP.GT.AND P4, PT, R0.reuse, 0xf8, P2 ;  /* 0x000000f80000780c */ /* 0x040fe40001784270 */
[C---:B------:R-:W-:Y:S02]  /*17ad0*/  ISETP.GT.AND P2, PT, R0.reuse, 0xf9, P2 ;  /* 0x000000f90000780c */ /* 0x040fe40001744270 */
[----:B------:R-:W-:Y:S02]  /*17ae0*/  IADD3.X R9, R5, UR4, R11, P3, P5 ;  /* 0x0000000405097c10 */ /* 0x000fe40009fea40b */
[----:B------:R-:W-:Y:S01]  /*17af0*/  ISETP.GT.AND P3, PT, R0, 0x1, P1 ;  /* 0x000000010000780c */ /* 0x000fe20000f64270 */
[-C--:B------:R-:W-:Y:S01]  /*17b00*/  FMUL R3, R15, R2.reuse ;  /* 0x000000020f037220 */ /* 0x080fe20000400000 */
[----:B------:R-:W-:Y:S01]  /*17b10*/  FMUL R25, R25, R2 ;  /* 0x0000000219197220 */ /* 0x000fe20000400000 */
[----:B-1----:R-:W-:-:S03]  /*17b20*/  IADD3 R4, P5, R4, UR12, RZ ;  /* 0x0000000c04047c10 */ /* 0x002fc6000ffbe0ff */
[----:B------:R-:W-:Y:S02]  /*17b30*/  F2FP.BF16.F32.PACK_AB R3, RZ, R3 ;  /* 0x00000003ff03723e */ /* 0x000fe400000010ff */
[----:B------:R-:W-:Y:S02]  /*17b40*/  F2FP.BF16.F32.PACK_AB R25, RZ, R25 ;  /* 0x00000019ff19723e */ /* 0x000fe400000010ff */
[----:B------:R-:W-:Y:S01]  /*17b50*/  IADD3.X R5, R5, UR11, RZ, P5, !PT ;  /* 0x0000000b05057c10 */ /* 0x000fe2000affe4ff */
[----:B------:R-:W-:Y:S01]  /*17b60*/  @P4 STG.E.U16 desc[UR36][R6.64+0x1f0], R13 ;  /* 0x0001f00d06004986 */ /* 0x000fe2000c101524 */
[----:B------:R-:W-:-:S03]  /*17b70*/  ISETP.GT.AND P0, PT, R153, 0x88, PT ;  /* 0x000000889900780c */ /* 0x000fc60003f04270 */
[----:B------:R0:W-:Y:S01]  /*17b80*/  @P2 STG.E.U16 desc[UR36][R6.64+0x1f2], R3 ;  /* 0x0001f20306002986 */ /* 0x0001e2000c101524 */
[----:B------:R-:W-:-:S03]  /*17b90*/  ISETP.GT.AND P4, PT, R0, RZ, P1 ;  /* 0x000000ff0000720c */ /* 0x000fc60000f84270 */
[----:B------:R-:W-:Y:S01]  /*17ba0*/  @P3 STG.E.U16 desc[UR36][R4.64+0x2], R25 ;  /* 0x0000021904003986 */ /* 0x000fe2000c101524 */
[----:B------:R-:W-:Y:S02]  /*17bb0*/  IADD3 R10, P3, R4, UR5, RZ ;  /* 0x00000005040a7c10 */ /* 0x000fe4000ff7e0ff */
[----:B------:R-:W-:Y:S01]  /*17bc0*/  ISETP.GT.AND P2, PT, R0, RZ, P0 ;  /* 0x000000ff0000720c */ /* 0x000fe20000744270 */
[-C--:B------:R-:W-:Y:S01]  /*17bd0*/  FMUL R24, R24, R2.reuse ;  /* 0x0000000218187220 */ /* 0x080fe20000400000 */
[-C--:B------:R-:W-:Y:S01]  /*17be0*/  FMUL R26, R26, R2.reuse ;  /* 0x000000021a1a7220 */ /* 0x080fe20000400000 */
[C---:B------:R-:W-:Y:S02]  /*17bf0*/  ISETP.GT.AND P5, PT, R0.reuse, 0x1, P0 ;  /* 0x000000010000780c */ /* 0x040fe400007a4270 */
[----:B------:R-:W-:Y:S02]  /*17c00*/  IADD3.X R11, R5, UR4, RZ, P3, !PT ;  /* 0x00000004050b7c10 */ /* 0x000fe40009ffe4ff */
[----:B------:R-:W-:Y:S01]  /*17c10*/  ISETP.GT.AND P3, PT, R0, 0x9, P1 ;  /* 0x000000090000780c */ /* 0x000fe20000f64270 */
[-C--:B------:R-:W-:Y:S01]  /*17c20*/  FMUL R27, R27, R2.reuse ;  /* 0x000000021b1b7220 */ /* 0x080fe20000400000 */
[----:B------:R-:W-:Y:S01]  /*17c30*/  FMUL R29, R29, R2 ;  /* 0x000000021d1d7220 */ /* 0x000fe20000400000 */
[----:B------:R-:W-:-:S02]  /*17c40*/  F2FP.BF16.F32.PACK_AB R24, RZ, R24 ;  /* 0x00000018ff18723e */ /* 0x000fc400000010ff */
[----:B------:R-:W-:Y:S02]  /*17c50*/  F2FP.BF16.F32.PACK_AB R26, RZ, R26 ;  /* 0x0000001aff1a723e */ /* 0x000fe400000010ff */
[----:B------:R-:W-:Y:S01]  /*17c60*/  F2FP.BF16.F32.PACK_AB R27, RZ, R27 ;  /* 0x0000001bff1b723e */ /* 0x000fe200000010ff */
[----:B------:R-:W-:Y:S01]  /*17c70*/  @P4 STG.E.U16 desc[UR36][R4.64], R24 ;  /* 0x0000001804004986 */ /* 0x000fe2000c101524 */
[----:B------:R-:W-:Y:S02]  /*17c80*/  F2FP.BF16.F32.PACK_AB R29, RZ, R29 ;  /* 0x0000001dff1d723e */ /* 0x000fe400000010ff */
[C---:B------:R-:W-:Y:S01]  /*17c90*/  ISETP.GT.AND P4, PT, R0.reuse, 0x8, P1 ;  /* 0x000000080000780c */ /* 0x040fe20000f84270 */
[----:B------:R-:W-:Y:S01]  /*17ca0*/  @P2 STG.E.U16 desc[UR36][R10.64], R26 ;  /* 0x0000001a0a002986 */ /* 0x000fe2000c101524 */
[----:B------:R-:W-:Y:S01]  /*17cb0*/  ISETP.GT.AND P2, PT, R0, 0x8, P0 ;  /* 0x000000080000780c */ /* 0x000fe20000744270 */
[-C--:B------:R-:W-:Y:S01]  /*17cc0*/  FMUL R28, R28, R2.reuse ;  /* 0x000000021c1c7220 */ /* 0x080fe20000400000 */
[----:B------:R-:W-:Y:S01]  /*17cd0*/  FMUL R30, R30, R2 ;  /* 0x000000021e1e7220 */ /* 0x000fe20000400000 */
[----:B------:R-:W-:Y:S01]  /*17ce0*/  @P5 STG.E.U16 desc[UR36][R10.64+0x2], R27 ;  /* 0x0000021b0a005986 */ /* 0x000fe2000c101524 */
[----:B------:R-:W-:-:S03]  /*17cf0*/  ISETP.GT.AND P5, PT, R0, 0x9, P0 ;  /* 0x000000090000780c */ /* 0x000fc600007a4270 */
[----:B------:R-:W-:Y:S01]  /*17d00*/  @P3 STG.E.U16 desc[UR36][R4.64+0x12], R29 ;  /* 0x0000121d04003986 */ /* 0x000fe2000c101524 */
[----:B0-----:R-:W-:Y:S02]  /*17d10*/  IADD3 R6, P3, R4, UR5, RZ ;  /* 0x0000000504067c10 */ /* 0x001fe4000ff7e0ff */
[----:B------:R-:W-:Y:S01]  /*17d20*/  F2FP.BF16.F32.PACK_AB R28, RZ, R28 ;  /* 0x0000001cff1c723e */ /* 0x000fe200000010ff */
[----:B------:R-:W-:Y:S01]  /*17d30*/  FMUL R31, R31, R2 ;  /* 0x000000021f1f7220 */ /* 0x000fe20000400000 */
[----:B------:R-:W-:Y:S02]  /*17d40*/  F2FP.BF16.F32.PACK_AB R30, RZ, R30 ;  /* 0x0000001eff1e723e */ /* 0x000fe400000010ff */
[----:B------:R-:W-:Y:S01]  /*17d50*/  IADD3.X R7, R5, UR4, RZ, P3, !PT ;  /* 0x0000000405077c10 */ /* 0x000fe20009ffe4ff */
[----:B------:R-:W-:Y:S01]  /*17d60*/  @P4 STG.E.U16 desc[UR36][R4.64+0x10], R28 ;  /* 0x0000101c04004986 */ /* 0x000fe2000c101524 */
[----:B------:R-:W-:-:S03]  /*17d70*/  F2FP.BF16.F32.PACK_AB R31, RZ, R31 ;  /* 0x0000001fff1f723e */ /* 0x000fc600000010ff */
[----:B------:R0:W-:Y:S01]  /*17d80*/  @P2 STG.E.U16 desc[UR36][R6.64+0x10], R30 ;  /* 0x0000101e06002986 */ /* 0x0001e2000c101524 */
[C---:B------:R-:W-:Y:S02]  /*17d90*/  ISETP.GT.AND P2, PT, R0.reuse, 0x10, P0 ;  /* 0x000000100000780c */ /* 0x040fe40000744270 */
[C---:B------:R-:W-:Y:S01]  /*17da0*/  ISETP.GT.AND P4, PT, R0.reuse, 0x10, P1 ;  /* 0x000000100000780c */ /* 0x040fe20000f84270 */
[----:B------:R-:W-:Y:S01]  /*17db0*/  @P5 STG.E.U16 desc[UR36][R8.64+0x12], R31 ;  /* 0x0000121f08005986 */ /* 0x000fe2000c101524 */
[----:B------:R-:W-:Y:S01]  /*17dc0*/  ISETP.GT.AND P3, PT, R0, 0x11, P1 ;  /* 0x000000110000780c */ /* 0x000fe20000f64270 */
[-C--:B------:R-:W-:Y:S01]  /*17dd0*/  FMUL R32, R32, R2.reuse ;  /* 0x0000000220207220 */ /* 0x080fe20000400000 */
[----:B------:R-:W-:Y:S01]  /*17de0*/  ISETP.GT.AND P5, PT, R0, 0x11, P0 ;  /* 0x000000110000780c */ /* 0x000fe200007a4270 */
[-C--:B------:R-:W-:Y:S01]  /*17df0*/  FMUL R33, R33, R2.reuse ;  /* 0x0000000221217220 */ /* 0x080fe20000400000 */
[----:B------:R-:W-:Y:S02]  /*17e00*/  FMUL R34, R34, R2 ;  /* 0x0000000222227220 */ /* 0x000fe40000400000 */
[----:B------:R-:W-:-:S02]  /*17e10*/  F2FP.BF16.F32.PACK_AB R32, RZ, R32 ;  /* 0x00000020ff20723e */ /* 0x000fc400000010ff */
[----:B------:R-:W-:Y:S01]  /*17e20*/  F2FP.BF16.F32.PACK_AB R33, RZ, R33 ;  /* 0x00000021ff21723e */ /* 0x000fe200000010ff */
[----:B0-----:R-:W-:Y:S01]  /*17e30*/  @P2 IMAD.MOV.U32 R6, RZ, RZ, R8 ;  /* 0x000000ffff062224 */ /* 0x001fe200078e0008 */
[----:B------:R-:W-:Y:S01]  /*17e40*/  F2FP.BF16.F32.PACK_AB R34, RZ, R34 ;  /* 0x00000022ff22723e */ /* 0x000fe200000010ff */
[----:B------:R-:W-:Y:S02]  /*17e50*/  @P2 IMAD.MOV.U32 R7, RZ, RZ, R9 ;  /* 0x000000ffff072224 */ /* 0x000fe400078e0009 */
[----:B------:R-:W-:Y:S01]  /*17e60*/  FMUL R35, R35, R2 ;  /* 0x0000000223237220 */ /* 0x000fe20000400000 */
[----:B------:R-:W-:Y:S04]  /*17e70*/  @P4 STG.E.U16 desc[UR36][R4.64+0x20], R32 ;  /* 0x0000202004004986 */ /* 0x000fe8000c101524 */
[----:B------:R-:W-:Y:S01]  /*17e80*/  @P3 STG.E.U16 desc[UR36][R4.64+0x22], R33 ;  /* 0x0000222104003986 */ /* 0x000fe2000c101524 */
[----:B------:R-:W-:-:S03]  /*17e90*/  F2FP.BF16.F32.PACK_AB R35, RZ, R35 ;  /* 0x00000023ff23723e */ /* 0x000fc600000010ff */
[----:B------:R0:W-:Y:S01]  /*17ea0*/  @P2 STG.E.U16 desc[UR36][R6.64+0x20], R34 ;  /* 0x0000202206002986 */ /* 0x0001e2000c101524 */
[C---:B------:R-:W-:Y:S02]  /*17eb0*/  ISETP.GT.AND P2, PT, R0.reuse, 0x18, P0 ;  /* 0x000000180000780c */ /* 0x040fe40000744270 */
[C---:B------:R-:W-:Y:S02]  /*17ec0*/  ISETP.GT.AND P4, PT, R0.reuse, 0x18, P1 ;  /* 0x000000180000780c */ /* 0x040fe40000f84270 */
[----:B------:R-:W-:Y:S02]  /*17ed0*/  ISETP.GT.AND P3, PT, R0, 0x19, P1 ;  /* 0x000000190000780c */ /* 0x000fe40000f64270 */
[----:B0-----:R-:W-:Y:S01]  /*17ee0*/  @P5 MOV R6, R8 ;  /* 0x0000000800065202 */ /* 0x001fe20000000f00 */
[----:B------:R-:W-:Y:S02]  /*17ef0*/  @P5 IMAD.MOV.U32 R7, RZ, RZ, R9 ;  /* 0x000000ffff075224 */ /* 0x000fe400078e0009 */
[-C--:B------:R-:W-:Y:S01]  /*17f00*/  FMUL R36, R36, R2.reuse ;  /* 0x0000000224247220 */ /* 0x080fe20000400000 */
[----:B------:R-:W-:-:S02]  /*17f10*/  FMUL R37, R37, R2 ;  /* 0x0000000225257220 */ /* 0x000fc40000400000 */
[----:B------:R0:W-:Y:S01]  /*17f20*/  @P5 STG.E.U16 desc[UR36][R6.64+0x22], R35 ;  /* 0x0000222306005986 */ /* 0x0001e2000c101524 */
[----:B------:R-:W-:Y:S01]  /*17f30*/  ISETP.GT.AND P5, PT, R0, 0x19, P0 ;  /* 0x000000190000780c */ /* 0x000fe200007a4270 */
[----:B------:R-:W-:Y:S01]  /*17f40*/  FMUL R38, R38, R2 ;  /* 0x0000000226267220 */ /* 0x000fe20000400000 */
[----:B------:R-:W-:Y:S02]  /*17f50*/  F2FP.BF16.F32.PACK_AB R36, RZ, R36 ;  /* 0x00000024ff24723e */ /* 0x000fe400000010ff */
[----:B------:R-:W-:Y:S01]  /*17f60*/  F2FP.BF16.F32.PACK_AB R37, RZ, R37 ;  /* 0x00000025ff25723e */ /* 0x000fe200000010ff */
[----:B------:R-:W-:Y:S01]  /*17f70*/  FMUL R39, R39, R2 ;  /* 0x0000000227277220 */ /* 0x000fe20000400000 */
[----:B------:R-:W-:Y:S01]  /*17f80*/  F2FP.BF16.F32.PACK_AB R38, RZ, R38 ;  /* 0x00000026ff26723e */ /* 0x000fe200000010ff */
[----:B------:R-:W-:Y:S01]  /*17f90*/  @P4 STG.E.U16 desc[UR36][R4.64+0x30], R36 ;  /* 0x0000302404004986 */ /* 0x000fe2000c101524 */
[----:B0-----:R-:W-:Y:S02]  /*17fa0*/  @P2 IMAD.MOV.U32 R6, RZ, RZ, R8 ;  /* 0x000000ffff062224 */ /* 0x001fe400078e0008 */
[----:B------:R-:W-:Y:S01]  /*17fb0*/  @P2 IMAD.MOV.U32 R7, RZ, RZ, R9 ;  /* 0x000000ffff072224 */ /* 0x000fe200078e0009 */
        /* <DEDUP_REMOVED lines=485> */
[----:B------:R-:W-:Y:S01]  /*19e10*/  ISETP.GT.AND P3, PT, R0, 0xe1, P1 ;  /* 0x000000e10000780c */ /* 0x000fe20000f64270 */
[----:B------:R-:W-:Y:S01]  /*19e20*/  FMUL R136, R136, R2 ;  /* 0x0000000288887220 */ /* 0x000fe20000400000 */
[----:B0-----:R-:W-:Y:S01]  /*19e30*/  @P5 MOV R6, R8 ;  /* 0x0000000800065202 */ /* 0x001fe20000000f00 */
[----:B------:R-:W-:Y:S02]  /*19e40*/  @P5 IMAD.MOV.U32 R7, RZ, RZ, R9 ;  /* 0x000000ffff075224 */ /* 0x000fe400078e0009 */
[-C--:B------:R-:W-:Y:S01]  /*19e50*/  FMUL R137, R137, R2.reuse ;  /* 0x0000000289897220 */ /* 0x080fe20000400000 */
[----:B------:R-:W-:-:S02]  /*19e60*/  FMUL R138, R138, R2 ;  /* 0x000000028a8a7220 */ /* 0x000fc40000400000 */
[----:B------:R0:W-:Y:S01]  /*19e70*/  @P5 STG.E.U16 desc[UR36][R6.64+0x1b2], R135 ;  /* 0x0001b28706005986 */ /* 0x0001e2000c101524 */
[C---:B------:R-:W-:Y:S02]  /*19e80*/  ISETP.GT.AND P5, PT, R0.reuse, 0xe1, P0 ;  /* 0x000000e10000780c */ /* 0x040fe400007a4270 */
        /* <DEDUP_REMOVED lines=8> */
[----:B------:R-:W-:Y:S01]  /*19f10*/  ISETP.GT.AND P4, PT, R0, 0xe8, P1 ;  /* 0x000000e80000780c */ /* 0x000fe20000f84270 */
[----:B------:R-:W-:Y:S01]  /*19f20*/  FMUL R140, R140, R2 ;  /* 0x000000028c8c7220 */ /* 0x000fe20000400000 */
[----:B------:R-:W-:Y:S01]  /*19f30*/  F2FP.BF16.F32.PACK_AB R139, RZ, R139 ;  /* 0x0000008bff8b723e */ /* 0x000fe200000010ff */
[----:B------:R0:W-:Y:S01]  /*19f40*/  @P2 STG.E.U16 desc[UR36][R6.64+0x1c0], R138 ;  /* 0x0001c08a06002986 */ /* 0x0001e2000c101524 */
[----:B------:R-:W-:-:S02]  /*19f50*/  ISETP.GT.AND P2, PT, R0, 0xe8, P0 ;  /* 0x000000e80000780c */ /* 0x000fc40000744270 */
[----:B------:R-:W-:Y:S01]  /*19f60*/  ISETP.GT.AND P3, PT, R0, 0xe9, P1 ;  /* 0x000000e90000780c */ /* 0x000fe20000f64270 */
[----:B------:R-:W-:Y:S01]  /*19f70*/  FMUL R141, R141, R2 ;  /* 0x000000028d8d7220 */ /* 0x000fe20000400000 */
[----:B------:R-:W-:Y:S02]  /*19f80*/  F2FP.BF16.F32.PACK_AB R140, RZ, R140 ;  /* 0x0000008cff8c723e */ /* 0x000fe400000010ff */
[----:B0-----:R-:W-:Y:S01]  /*19f90*/  @P5 MOV R6, R8 ;  /* 0x0000000800065202 */ /* 0x001fe20000000f00 */
[----:B------:R-:W-:Y:S02]  /*19fa0*/  @P5 IMAD.MOV.U32 R7, RZ, RZ, R9 ;  /* 0x000000ffff075224 */ /* 0x000fe400078e0009 */
[----:B------:R-:W-:-:S03]  /*19fb0*/  FMUL R142, R142, R2 ;  /* 0x000000028e8e7220 */ /* 0x000fc60000400000 */
[----:B------:R0:W-:Y:S01]  /*19fc0*/  @P5 STG.E.U16 desc[UR36][R6.64+0x1c2], R139 ;  /* 0x0001c28b06005986 */ /* 0x0001e2000c101524 */
[C---:B------:R-:W-:Y:S02]  /*19fd0*/  ISETP.GT.AND P5, PT, R0.reuse, 0xe9, P0 ;  /* 0x000000e90000780c */ /* 0x040fe400007a4270 */
[----:B------:R-:W-:Y:S01]  /*19fe0*/  F2FP.BF16.F32.PACK_AB R141, RZ, R141 ;  /* 0x0000008dff8d723e */ /* 0x000fe200000010ff */
[----:B------:R-:W-:Y:S01]  /*19ff0*/  @P4 STG.E.U16 desc[UR36][R4.64+0x1d0], R140 ;  /* 0x0001d08c04004986 */ /* 0x000fe2000c101524 */
[----:B------:R-:W-:Y:S01]  /*1a000*/  ISETP.GT.AND P4, PT, R0, 0xf0, P1 ;  /* 0x000000f00000780c */ /* 0x000fe20000f84270 */
[----:B------:R-:W-:Y:S01]  /*1a010*/  FMUL R143, R143, R2 ;  /* 0x000000028f8f7220 */ /* 0x000fe20000400000 */
[----:B------:R-:W-:Y:S01]  /*1a020*/  F2FP.BF16.F32.PACK_AB R142, RZ, R142 ;  /* 0x0000008eff8e723e */ /* 0x000fe200000010ff */
[----:B------:R-:W-:Y:S01]  /*1a030*/  FMUL R144, R144, R2 ;  /* 0x0000000290907220 */ /* 0x000fe20000400000 */
[----:B------:R-:W-:Y:S01]  /*1a040*/  @P3 STG.E.U16 desc[UR36][R4.64+0x1d2], R141 ;  /* 0x0001d28d04003986 */ /* 0x000fe2000c101524 */
[----:B0-----:R-:W-:-:S02]  /*1a050*/  @P2 IMAD.MOV.U32 R6, RZ, RZ, R8 ;  /* 0x000000ffff062224 */ /* 0x001fc400078e0008 */
[----:B------:R-:W-:Y:S01]  /*1a060*/  @P2 IMAD.MOV.U32 R7, RZ, RZ, R9 ;  /* 0x000000ffff072224 */ /* 0x000fe200078e0009 */
[C---:B------:R-:W-:Y:S01]  /*1a070*/  ISETP.GT.AND P3, PT, R0.reuse, 0xf1, P1 ;  /* 0x000000f10000780c */ /* 0x040fe20000f64270 */
[----:B------:R-:W-:Y:S01]  /*1a080*/  FMUL R145, R145, R2 ;  /* 0x0000000291917220 */ /* 0x000fe20000400000 */
[----:B------:R-:W-:Y:S02]  /*1a090*/  F2FP.BF16.F32.PACK_AB R143, RZ, R143 ;  /* 0x0000008fff8f723e */ /* 0x000fe400000010ff */
[----:B------:R0:W-:Y:S01]  /*1a0a0*/  @P2 STG.E.U16 desc[UR36][R6.64+0x1d0], R142 ;  /* 0x0001d08e06002986 */ /* 0x0001e2000c101524 */
[----:B------:R-:W-:Y:S02]  /*1a0b0*/  F2FP.BF16.F32.PACK_AB R144, RZ, R144 ;  /* 0x00000090ff90723e */ /* 0x000fe400000010ff */
[----:B------:R-:W-:Y:S02]  /*1a0c0*/  ISETP.GT.AND P2, PT, R0, 0xf0, P0 ;  /* 0x000000f00000780c */ /* 0x000fe40000744270 */
[----:B------:R-:W-:-:S02]  /*1a0d0*/  F2FP.BF16.F32.PACK_AB R145, RZ, R145 ;  /* 0x00000091ff91723e */ /* 0x000fc400000010ff */
[----:B0-----:R-:W-:Y:S01]  /*1a0e0*/  @P5 MOV R6, R8 ;  /* 0x0000000800065202 */ /* 0x001fe20000000f00 */
[----:B------:R-:W-:Y:S02]  /*1a0f0*/  @P5 IMAD.MOV.U32 R7, RZ, RZ, R9 ;  /* 0x000000ffff075224 */ /* 0x000fe400078e0009 */
[----:B------:R-:W-:-:S03]  /*1a100*/  FMUL R146, R146, R2 ;  /* 0x0000000292927220 */ /* 0x000fc60000400000 */
[----:B------:R0:W-:Y:S04]  /*1a110*/  @P5 STG.E.U16 desc[UR36][R6.64+0x1d2], R143 ;  /* 0x0001d28f06005986 */ /* 0x0001e8000c101524 */
[----:B------:R-:W-:Y:S01]  /*1a120*/  @P4 STG.E.U16 desc[UR36][R4.64+0x1e0], R144 ;  /* 0x0001e09004004986 */ /* 0x000fe2000c101524 */
[----:B------:R-:W-:-:S03]  /*1a130*/  ISETP.GT.AND P4, PT, R0, 0xf1, P0 ;  /* 0x000000f10000780c */ /* 0x000fc60000784270 */
[----:B------:R-:W-:Y:S01]  /*1a140*/  @P3 STG.E.U16 desc[UR36][R4.64+0x1e2], R145 ;  /* 0x0001e29104003986 */ /* 0x000fe2000c101524 */
[C---:B------:R-:W-:Y:S02]  /*1a150*/  ISETP.GT.AND P3, PT, R0.reuse, 0xf8, P1 ;  /* 0x000000f80000780c */ /* 0x040fe40000f64270 */
[C---:B------:R-:W-:Y:S01]  /*1a160*/  ISETP.GT.AND P1, PT, R0.reuse, 0xf9, P1 ;  /* 0x000000f90000780c */ /* 0x040fe20000f24270 */
[----:B0-----:R-:W-:Y:S01]  /*1a170*/  @P2 IMAD.MOV.U32 R6, RZ, RZ, R8 ;  /* 0x000000ffff062224 */ /* 0x001fe200078e0008 */
[----:B------:R-:W-:Y:S01]  /*1a180*/  F2FP.BF16.F32.PACK_AB R146, RZ, R146 ;  /* 0x00000092ff92723e */ /* 0x000fe200000010ff */
[----:B------:R-:W-:Y:S01]  /*1a190*/  @P2 IMAD.MOV.U32 R7, RZ, RZ, R9 ;  /* 0x000000ffff072224 */ /* 0x000fe200078e0009 */
[----:B------:R-:W-:Y:S01]  /*1a1a0*/  ISETP.GT.AND P5, PT, R0, 0xf8, P0 ;  /* 0x000000f80000780c */ /* 0x000fe200007a4270 */
[-C--:B------:R-:W-:Y:S01]  /*1a1b0*/  FMUL R147, R147, R2.reuse ;  /* 0x0000000293937220 */ /* 0x080fe20000400000 */
[-C--:B------:R-:W-:Y:S01]  /*1a1c0*/  FMUL R148, R148, R2.reuse ;  /* 0x0000000294947220 */ /* 0x080fe20000400000 */
[----:B------:R-:W-:Y:S01]  /*1a1d0*/  FMUL R149, R149, R2 ;  /* 0x0000000295957220 */ /* 0x000fe20000400000 */
[----:B------:R0:W-:Y:S01]  /*1a1e0*/  @P2 STG.E.U16 desc[UR36][R6.64+0x1e0], R146 ;  /* 0x0001e09206002986 */ /* 0x0001e2000c101524 */
[----:B------:R-:W-:-:S02]  /*1a1f0*/  ISETP.GT.AND P0, PT, R0, 0xf9, P0 ;  /* 0x000000f90000780c */ /* 0x000fc40000704270 */
[----:B------:R-:W-:Y:S01]  /*1a200*/  F2FP.BF16.F32.PACK_AB R147, RZ, R147 ;  /* 0x00000093ff93723e */ /* 0x000fe200000010ff */
[----:B------:R-:W-:Y:S01]  /*1a210*/  FMUL R150, R150, R2 ;  /* 0x0000000296967220 */ /* 0x000fe20000400000 */
[----:B------:R-:W-:Y:S02]  /*1a220*/  F2FP.BF16.F32.PACK_AB R148, RZ, R148 ;  /* 0x00000094ff94723e */ /* 0x000fe400000010ff */
[----:B------:R-:W-:Y:S01]  /*1a230*/  F2FP.BF16.F32.PACK_AB R149, RZ, R149 ;  /* 0x00000095ff95723e */ /* 0x000fe200000010ff */
[----:B------:R-:W-:Y:S01]  /*1a240*/  FMUL R151, R151, R2 ;  /* 0x0000000297977220 */ /* 0x000fe20000400000 */
[----:B0-----:R-:W-:Y:S01]  /*1a250*/  @P4 MOV R6, R8 ;  /* 0x0000000800064202 */ /* 0x001fe20000000f00 */
[----:B------:R-:W-:Y:S01]  /*1a260*/  @P4 IMAD.MOV.U32 R7, RZ, RZ, R9 ;  /* 0x000000ffff074224 */ /* 0x000fe200078e0009 */
[----:B------:R-:W-:-:S04]  /*1a270*/  F2FP.BF16.F32.PACK_AB R150, RZ, R150 ;  /* 0x00000096ff96723e */ /* 0x000fc800000010ff */
[----:B------:R-:W-:Y:S01]  /*1a280*/  @P4 STG.E.U16 desc[UR36][R6.64+0x1e2], R147 ;  /* 0x0001e29306004986 */ /* 0x000fe2000c101524 */
[----:B------:R-:W-:-:S03]  /*1a290*/  F2FP.BF16.F32.PACK_AB R151, RZ, R151 ;  /* 0x00000097ff97723e */ /* 0x000fc600000010ff */
[----:B------:R-:W-:Y:S04]  /*1a2a0*/  @P3 STG.E.U16 desc[UR36][R4.64+0x1f0], R148 ;  /* 0x0001f09404003986 */ /* 0x000fe8000c101524 */
[----:B------:R0:W-:Y:S02]  /*1a2b0*/  @P1 STG.E.U16 desc[UR36][R4.64+0x1f2], R149 ;  /* 0x0001f29504001986 */ /* 0x0001e4000c101524 */
[----:B0-----:R-:W-:Y:S02]  /*1a2c0*/  @P5 IMAD.MOV.U32 R4, RZ, RZ, R8 ;  /* 0x000000ffff045224 */ /* 0x001fe400078e0008 */
[----:B------:R-:W-:-:S05]  /*1a2d0*/  @P5 IMAD.MOV.U32 R5, RZ, RZ, R9 ;  /* 0x000000ffff055224 */ /* 0x000fca00078e0009 */
[----:B------:R0:W-:Y:S04]  /*1a2e0*/  @P5 STG.E.U16 desc[UR36][R4.64+0x1f0], R150 ;  /* 0x0001f09604005986 */ /* 0x0001e8000c101524 */
[----:B------:R0:W-:Y:S02]  /*1a2f0*/  @P0 STG.E.U16 desc[UR36][R8.64+0x1f2], R151 ;  /* 0x0001f29708000986 */ /* 0x0001e4000c101524 */
.L_x_542:
[----:B------:R-:W-:Y:S05]  /*1a300*/  BSYNC B0 ;  /* 0x0000000000007941 */ /* 0x000fea0003800000 */
.L_x_34:
[----:B0-----:R-:W2:Y:S04]  /*1a310*/  LDL.LU R5, [R1+0x200] ;  /* 0x0002000001057983 */ /* 0x001ea80000300800 */
[----:B------:R-:W2:Y:S01]  /*1a320*/  LDL.LU R4, [R1+0x204] ;  /* 0x0002040001047983 */ /* 0x000ea20000300800 */
[----:B------:R-:W-:Y:S01]  /*1a330*/  ULDC UR4, c[0x0][0xc] ;  /* 0x0000030000047ab9 */ /* 0x000fe20000000800 */
[----:B------:R-:W-:Y:S01]  /*1a340*/  ULDC UR5, c[0x0][0x10] ;  /* 0x0000040000057ab9 */ /* 0x000fe20000000800 */
[----:B-----5:R-:W2:Y:S01]  /*1a350*/  LDC R3, c[0x0][0x14] ;  /* 0x00000500ff037b82 */ /* 0x020ea20000000800 */
[----:B------:R-:W-:Y:S01]  /*1a360*/  UIMAD.WIDE.U32 UR4, UR4, UR5, URZ ;  /* 0x00000005040472a5 */ /* 0x000fe2000f8e003f */
[----:B----4-:R-:W-:Y:S01]  /*1a370*/  PRMT R0, RZ, 0x7610, R0 ;  /* 0x00007610ff007816 */ /* 0x010fe20000000000 */
[----:B------:R-:W-:Y:S01]  /*1a380*/  UMOV UR42, 0xffffffff ;  /* 0xffffffff002a7882 */ /* 0x000fe20000000000 */
[----:B------:R-:W-:-:S03]  /*1a390*/  UMOV UR43, 0xffffffff ;  /* 0xffffffff002b7882 */ /* 0x000fc60000000000 */
[----:B--2---:R-:W-:-:S04]  /*1a3a0*/  IMAD.WIDE.U32 R4, R3, UR4, R4 ;  /* 0x0000000403047c25 */ /* 0x004fc8000f8e0004 */
[----:B------:R-:W-:Y:S01]  /*1a3b0*/  IMAD R3, R3, UR5, RZ ;  /* 0x0000000503037c24 */ /* 0x000fe2000f8e02ff */
[----:B------:R-:W-:Y:S01]  /*1a3c0*/  ULDC.64 UR4, c[0x0][0x650] ;  /* 0x0001940000047ab9 */ /* 0x000fe20000000a00 */
[----:B------:R-:W-:Y:S01]  /*1a3d0*/  IMAD.MOV.U32 R7, RZ, RZ, R4 ;  /* 0x000000ffff077224 */ /* 0x000fe200078e0004 */
[----:B------:R-:W-:Y:S02]  /*1a3e0*/  ISETP.GE.U32.AND P0, PT, R4, UR4, PT ;  /* 0x0000000404007c0c */ /* 0x000fe4000bf06070 */
[----:B------:R-:W-:-:S04]  /*1a3f0*/  IADD3 R6, R5, R3, RZ ;  /* 0x0000000305067210 */ /* 0x000fc80007ffe0ff */
[----:B------:R-:W-:Y:S01]  /*1a400*/  ISETP.GE.U32.AND.EX P0, PT, R6, UR5, PT, P0 ;  /* 0x0000000506007c0c */ /* 0x000fe2000bf06100 */
[----:B------:R0:W-:Y:S04]  /*1a410*/  STL [R1+0x200], R6 ;  /* 0x0002000601007387 */ /* 0x0001e80000100800 */
[----:B------:R0:W-:Y:S08]  /*1a420*/  STL [R1+0x204], R7 ;  /* 0x0002040701007387 */ /* 0x0001f00000100800 */
[----:B------:R-:W-:Y:S05]  /*1a430*/  @P0 BRA `(.L_x_543) ;  /* 0x0000000400880947 */ /* 0x000fea0003800000 */
[----:B------:R-:W2:Y:S01]  /*1a440*/  S2UR UR6, SR_CTAID.X ;  /* 0x00000000000679c3 */ /* 0x000ea20000002500 */
[----:B------:R-:W-:Y:S01]  /*1a450*/  ULDC.64 UR12, c[0x0][0x628] ;  /* 0x00018a00000c7ab9 */ /* 0x000fe20000000a00 */
[----:B------:R-:W-:Y:S01]  /*1a460*/  ULDC UR4, c[0x0][0x150] ;  /* 0x0000540000047ab9 */ /* 0x000fe20000000800 */
[----:B------:R-:W-:Y:S01]  /*1a470*/  ISETP.NE.U32.AND P0, PT, RZ, UR12, PT ;  /* 0x0000000cff007c0c */ /* 0x000fe2000bf05070 */
[----:B------:R-:W-:Y:S01]  /*1a480*/  ULDC UR15, c[0x0][0x630] ;  /* 0x00018c00000f7ab9 */ /* 0x000fe20000000800 */
[C---:B------:R-:W-:Y:S01]  /*1a490*/  R2UR UR16, R7.reuse ;  /* 0x00000000071072ca */ /* 0x040fe200000e0000 */
[----:B------:R-:W-:Y:S01]  /*1a4a0*/  ULDC UR19, c[0x0][0x154] ;  /* 0x0000550000137ab9 */ /* 0x000fe20000000800 */
[----:B------:R-:W-:Y:S01]  /*1a4b0*/  ISETP.NE.AND.EX P0, PT, RZ, UR13, PT, P0 ;  /* 0x0000000dff007c0c */ /* 0x000fe2000bf05300 */
[----:B------:R-:W4:Y:S01]  /*1a4c0*/  S2UR UR18, SR_CTAID.Y ;  /* 0x00000000001279c3 */ /* 0x000f220000002600 */
[----:B------:R-:W-:Y:S02]  /*1a4d0*/  R2UR UR17, R6 ;  /* 0x00000000061172ca */ /* 0x000fe400000e0000 */
[----:B------:R-:W-:-:S02]  /*1a4e0*/  R2UR UR10, R7 ;  /* 0x00000000070a72ca */ /* 0x000fc400000e0000 */
[----:B------:R-:W-:Y:S02]  /*1a4f0*/  R2UR UR11, R6 ;  /* 0x00000000060b72ca */ /* 0x000fe400000e0000 */
[----:B--2---:R-:W-:-:S05]  /*1a500*/  I2FP.F32.U32 R0, UR6 ;  /* 0x0000000600007c45 */ /* 0x004fca0008201000 */
[----:B------:R-:W-:-:S04]  /*1a510*/  FMUL R0, R0, UR4 ;  /* 0x0000000400007c20 */ /* 0x000fc80008400000 */
[----:B------:R2:W0:Y:S01]  /*1a520*/  F2I.U32.TRUNC.NTZ R3, R0 ;  /* 0x0000000000037305 */ /* 0x000422000020f000 */
[----:B----4-:R-:W-:Y:S05]  /*1a530*/  @!P0 BRA `(.L_x_544) ;  /* 0x0000000000308947 */ /* 0x010fea0003800000 */
        /* <DEDUP_REMOVED lines=12> */
.L_x_544:
[----:B------:R-:W-:Y:S01]  /*1a600*/  USHF.R.U64 UR43, UR10, UR15, UR11 ;  /* 0x0000000f0a2b7299 */ /* 0x000fe2000800120b */
[----:B--2---:R-:W-:Y:S01]  /*1a610*/  I2FP.F32.U32 R0, UR18 ;  /* 0x0000001200007c45 */ /* 0x004fe20008201000 */
[----:B------:R-:W-:Y:S02]  /*1a620*/  USHF.R.U32.HI UR4, URZ, UR15, UR11 ;  /* 0x0000000f3f047299 */ /* 0x000fe4000801160b */
[----:B------:R-:W-:Y:S02]  /*1a630*/  UIADD3 UR10, UP0, URZ, -UR43, URZ ;  /* 0x8000002b3f0a7290 */ /* 0x000fe4000ff1e03f */
[----:B------:R-:W-:Y:S01]  /*1a640*/  FMUL R0, R0, UR19 ;  /* 0x0000001300007c20 */ /* 0x000fe20008400000 */
[----:B------:R-:W-:Y:S01]  /*1a650*/  ULDC.64 UR12, c[0x0][0x620] ;  /* 0x00018800000c7ab9 */ /* 0x000fe20000000a00 */
[----:B------:R-:W-:Y:S01]  /*1a660*/  UIADD3.X UR4, URZ, ~UR4, URZ, UP0, !UPT ;  /* 0x800000043f047290 */ /* 0x000fe200087fe43f */
[----:B------:R-:W-:Y:S01]  /*1a670*/  UMOV UR8, UR16 ;  /* 0x0000001000087c82 */ /* 0x000fe20008000000 */
[----:B------:R-:W-:-:S02]  /*1a680*/  UMOV UR9, UR17 ;  /* 0x0000001100097c82 */ /* 0x000fc40008000000 */
[----:B------:R-:W-:Y:S01]  /*1a690*/  UIMAD UR4, UR4, UR12, URZ ;  /* 0x0000000c040472a4 */ /* 0x000fe2000f8e023f */
[----:B------:R-:W2:Y:S01]  /*1a6a0*/  F2I.U32.TRUNC.NTZ R0, R0 ;  /* 0x0000000000007305 */ /* 0x000ea2000020f000 */
[----:B------:R-:W-:Y:S01]  /*1a6b0*/  UIMAD.WIDE.U32 UR8, UR10, UR12, UR8 ;  /* 0x0000000c0a0872a5 */ /* 0x000fe2000f8e0008 */
[----:B0-----:R-:W-:Y:S01]  /*1a6c0*/  R2UR UR12, R3 ;  /* 0x00000000030c72ca */ /* 0x001fe200000e0000 */
[----:B------:R-:W-:Y:S01]  /*1a6d0*/  UIMAD UR10, UR10, UR13, UR4 ;  /* 0x0000000d0a0a72a4 */ /* 0x000fe2000f8e0204 */
[----:B------:R-:W-:Y:S01]  /*1a6e0*/  ULDC UR11, c[0x0][0x618] ;  /* 0x00018600000b7ab9 */ /* 0x000fe20000000800 */
[----:B------:R-:W-:Y:S02]  /*1a6f0*/  ULDC UR21, c[0x0][0x658] ;  /* 0x0001960000157ab9 */ /* 0x000fe40000000800 */
[----:B------:R-:W-:Y:S01]  /*1a700*/  UIADD3 UR9, UR9, UR10, URZ ;  /* 0x0000000a09097290 */ /* 0x000fe2000fffe03f */
[----:B------:R-:W-:Y:S01]  /*1a710*/  UMOV UR15, 0xffffffff ;  /* 0xffffffff000f7882 */ /* 0x000fe20000000000 */
[----:B------:R-:W-:Y:S01]  /*1a720*/  ULDC.64 UR4, c[0x0][0x640] ;  /* 0x0001900000047ab9 */ /* 0x000fe20000000a00 */
[----:B------:R-:W-:Y:S01]  /*1a730*/  USHF.L.U32 UR15, UR15, UR21, URZ ;  /* 0x000000150f0f7299 */ /* 0x000fe2000800063f */
[----:B------:R-:W-:Y:S01]  /*1a740*/  ISETP.NE.U32.AND P0, PT, RZ, UR4, PT ;  /* 0x00000004ff007c0c */ /* 0x000fe2000bf05070 */
[----:B------:R-:W-:-:S02]  /*1a750*/  USHF.R.U64 UR16, UR8, UR11, UR9 ;  /* 0x0000000b08107299 */ /* 0x000fc40008001209 */
[----:B------:R-:W-:Y:S01]  /*1a760*/  USHF.R.U32.HI UR8, URZ, UR11, UR9 ;  /* 0x0000000b3f087299 */ /* 0x000fe20008011609 */
[----:B--2---:R-:W-:Y:S01]  /*1a770*/  R2UR UR14, R0 ;  /* 0x00000000000e72ca */ /* 0x004fe200000e0000 */
[----:B------:R-:W-:Y:S01]  /*1a780*/  ULDC UR17, c[0x0][0x608] ;  /* 0x0001820000117ab9 */ /* 0x000fe20000000800 */
[----:B------:R-:W-:Y:S01]  /*1a790*/  ULOP3.LUT UR41, URZ, UR15, URZ, 0x33, !UPT ;  /* 0x0000000f3f297292 */ /* 0x000fe2000f8e333f */
[----:B------:R-:W-:Y:S01]  /*1a7a0*/  ISETP.NE.AND.EX P0, PT, RZ, UR5, PT, P0 ;  /* 0x00000005ff007c0c */ /* 0x000fe2000bf05300 */
[----:B------:R-:W-:Y:S02]  /*1a7b0*/  USHF.R.U64 UR15, UR16, UR17, UR8 ;  /* 0x00000011100f7299 */ /* 0x000fe40008001208 */
[----:B------:R-:W-:Y:S02]  /*1a7c0*/  USHF.R.U32.HI UR8, URZ, UR17, UR8 ;  /* 0x000000113f087299 */ /* 0x000fe40008011608 */
[----:B------:R-:W-:Y:S02]  /*1a7d0*/  UIADD3 UR12, -UR12, URZ, URZ ;  /* 0x0000003f0c0c7290 */ /* 0x000fe4000fffe13f */
[----:B------:R-:W-:Y:S01]  /*1a7e0*/  USHF.R.U64 UR17, UR15, UR21, UR8 ;  /* 0x000000150f117299 */ /* 0x000fe20008001208 */
[----:B------:R-:W-:Y:S01]  /*1a7f0*/  UMOV UR19, 0x1 ;  /* 0x0000000100137882 */ /* 0x000fe20000000000 */
[----:B------:R-:W-:Y:S01]  /*1a800*/  ULDC UR13, c[0x0][0x144] ;  /* 0x00005100000d7ab9 */ /* 0x000fe20000000800 */
[----:B------:R-:W-:Y:S01]  /*1a810*/  ULDC UR7, c[0x0][0x600] ;  /* 0x0001800000077ab9 */ /* 0x000fe20000000800 */
[----:B------:R-:W-:-:S02]  /*1a820*/  USHF.L.U32 UR24, UR19, UR21, URZ ;  /* 0x0000001513187299 */ /* 0x000fc4000800063f */
[----:B------:R-:W-:Y:S02]  /*1a830*/  USHF.R.U32.HI UR8, URZ, UR21, UR8 ;  /* 0x000000153f087299 */ /* 0x000fe40008011608 */
[----:B------:R-:W-:Y:S02]  /*1a840*/  UIMAD UR21, UR13, UR12, UR6 ;  /* 0x0000000c0d1572a4 */ /* 0x000fe4000f8e0206 */
[----:B------:R-:W-:Y:S02]  /*1a850*/  UIADD3 UR20, UR7, -0x1, URZ ;  /* 0xffffffff07147890 */ /* 0x000fe4000fffe03f */
[----:B------:R-:W-:Y:S01]  /*1a860*/  UIADD3 UR19, -UR14, URZ, URZ ;  /* 0x0000003f0e137290 */ /* 0x000fe2000fffe13f */
[----:B------:R-:W-:Y:S01]  /*1a870*/  ULDC UR25, c[0x0][0x148] ;  /* 0x0000520000197ab9 */ /* 0x000fe20000000800 */
[----:B------:R-:W-:Y:S01]  /*1a880*/  ULDC UR22, c[0x0][0x648] ;  /* 0x0001920000167ab9 */ /* 0x000fe20000000800 */
[----:B------:R-:W-:Y:S01]  /*1a890*/  ULDC UR23, c[0x0][0x638] ;  /* 0x00018e0000177ab9 */ /* 0x000fe20000000800 */
        /* <DEDUP_REMOVED lines=14> */
.L_x_545:
[----:B------:R-:W-:Y:S01]  /*1a980*/  UISETP.NE.AND UP0, UPT, UR45, URZ, UPT ;  /* 0x0000003f2d00728c */ /* 0x000fe2000bf05270 */
[----:B------:R-:W-:Y:S01]  /*1a990*/  IMAD.MOV.U32 R0, RZ, RZ, 0x1 ;  /* 0x00000001ff007424 */ /* 0x000fe200078e00ff */
[----:B------:R-:W-:Y:S02]  /*1a9a0*/  USHF.R.U64 UR4, UR6, UR22, UR8 ;  /* 0x0000001606047299 */ /* 0x000fe40008001208 */
[----:B------:R-:W-:Y:S02]  /*1a9b0*/  ULOP3.LUT UR41, UR15, UR41, URZ, 0xc0, !UPT ;  /* 0x000000290f297292 */ /* 0x000fe4000f8ec03f */
[----:B------:R-:W-:Y:S02]  /*1a9c0*/  UIADD3 UR5, -UR4, URZ, URZ ;  /* 0x0000003f04057290 */ /* 0x000fe4000fffe13f */
[----:B------:R-:W-:Y:S02]  /*1a9d0*/  UIMAD UR41, UR24, UR4, UR41 ;  /* 0x00000004182972a4 */ /* 0x000fe4000f8e0229 */
[----:B------:R-:W-:-:S02]  /*1a9e0*/  ULOP3.LUT UR16, UR16, UR20, URZ, 0xc0, !UPT ;  /* 0x0000001410107292 */ /* 0x000fc4000f8ec03f */
[----:B------:R-:W-:Y:S02]  /*1a9f0*/  @UP0 UIMAD UR21, UR25, UR19, UR18 ;  /* 0x00000013191502a4 */ /* 0x000fe4000f8e0212 */
[----:B------:R-:W-:-:S03]  /*1aa00*/  UIMAD UR4, UR5, UR23, UR17 ;  /* 0x00000017050472a4 */ /* 0x000fc6000f8e0211 */
[----:B------:R-:W-:Y:S01]  /*1aa10*/  ULDC UR5, c[0x0][0x610] ;  /* 0x0001840000057ab9 */ /* 0x000fe20000000800 */
[----:B------:R-:W-:Y:S02]  /*1aa20*/  UIMAD UR4, UR4, UR7, UR16 ;  /* 0x00000007040472a4 */ /* 0x000fe4000f8e0210 */
[----:B------:R-:W-:-:S04]  /*1aa30*/  UIMAD UR41, UR41, UR5, UR21 ;  /* 0x00000005292972a4 */ /* 0x000fc8000f8e0215 */
[----:B------:R-:W-:Y:S02]  /*1aa40*/  USEL UR42, UR4, UR41, !UP0 ;  /* 0x00000029042a7287 */ /* 0x000fe4000c000000 */
[----:B------:R-:W-:-:S12]  /*1aa50*/  USEL UR41, UR41, UR4, !UP0 ;  /* 0x0000000429297287 */ /* 0x000fd8000c000000 */
.L_x_543:
[----:B------:R-:W-:-:S13]  /*1aa60*/  LOP3.LUT P0, RZ, R0, 0xff, RZ, 0xc0, !PT ;  /* 0x000000ff00ff7812 */ /* 0x000fda000780c0ff */
[----:B------:R-:W-:Y:S05]  /*1aa70*/  @P0 BRA `(.L_x_546) ;  /* 0xfffffe6800280947 */ /* 0x000fea000383ffff */
[----:B------:R-:W-:Y:S05]  /*1aa80*/  EXIT ;  /* 0x000000000000794d */ /* 0x000fea0003800000 */
.L_x_7:
[----:B------:R-:W2:Y:S01]  /*1aa90*/  LDL R5, [R1+0x204] ;  /* 0x0002040001057983 */ /* 0x000ea20000100800 */
[----:B------:R-:W-:-:S03]  /*1aaa0*/  ULDC.64 UR4, c[0x0][0x650] ;  /* 0x0001940000047ab9 */ /* 0x000fc60000000a00 */
[----:B------:R-:W3:Y:S01]  /*1aab0*/  LDL R4, [R1+0x200] ;  /* 0x0002000001047983 */ /* 0x000ee20000100800 */
[----:B------:R-:W-:Y:S01]  /*1aac0*/  PRMT R0, RZ, 0x7610, R0 ;  /* 0x00007610ff007816 */ /* 0x000fe20000000000 */
[----:B------:R-:W-:Y:S01]  /*1aad0*/  IMAD.MOV.U32 R3, RZ, RZ, -0x1 ;  /* 0xffffffffff037424 */ /* 0x000fe200078e00ff */
[----:B------:R-:W-:Y:S01]  /*1aae0*/  MOV R2, 0xffffffff ;  /* 0xffffffff00027802 */ /* 0x000fe20000000f00 */
[----:B------:R-:W-:Y:S01]  /*1aaf0*/  IMAD.MOV.U32 R10, RZ, RZ, -0x1 ;  /* 0xffffffffff0a7424 */ /* 0x000fe200078e00ff */
[----:B--2---:R-:W-:-:S04]  /*1ab00*/  ISETP.GE.U32.AND P0, PT, R5, UR4, PT ;  /* 0x0000000405007c0c */ /* 0x004fc8000bf06070 */
[----:B---3--:R-:W-:-:S13]  /*1ab10*/  ISETP.GE.U32.AND.EX P0, PT, R4, UR5, PT, P0 ;  /* 0x0000000504007c0c */ /* 0x008fda000bf06100 */
        /* <DEDUP_REMOVED lines=21> */
.L_x_548:
[----:B------:R-:W-:Y:S01]  /*1ac70*/  USHF.R.U64 UR4, UR14, UR19, UR15 ;  /* 0x000000130e047299 */ /* 0x000fe2000800120f */
[----:B------:R-:W-:Y:S01]  /*1ac80*/  R2UR UR7, R4 ;  /* 0x00000000040772ca */ /* 0x000fe200000e0000 */
[----:B------:R-:W-:Y:S02]  /*1ac90*/  USHF.R.U32.HI UR5, URZ, UR19, UR15 ;  /* 0x000000133f057299 */ /* 0x000fe4000801160f */
[----:B------:R-:W-:Y:S01]  /*1aca0*/  UIADD3 UR13, UP0, URZ, -UR4, URZ ;  /* 0x800000043f0d7290 */ /* 0x000fe2000ff1e03f */
[----:B------:R-:W-:Y:S01]  /*1acb0*/  ULDC.64 UR14, c[0x0][0x620] ;  /* 0x00018800000e7ab9 */ /* 0x000fe20000000a00 */
[----:B------:R-:W-:Y:S02]  /*1acc0*/  UMOV UR6, UR20 ;  /* 0x0000001400067c82 */ /* 0x000fe40008000000 */
[----:B------:R-:W-:Y:S02]  /*1acd0*/  UIADD3.X UR5, URZ, ~UR5, URZ, UP0, !UPT ;  /* 0x800000053f057290 */ /* 0x000fe400087fe43f */
[----:B------:R-:W-:-:S02]  /*1ace0*/  UISETP.NE.AND UP1, UPT, UR45, URZ, UPT ;  /* 0x0000003f2d00728c */ /* 0x000fc4000bf25270 */
[----:B------:R-:W-:Y:S02]  /*1acf0*/  UIMAD UR5, UR5, UR14, URZ ;  /* 0x0000000e050572a4 */ /* 0x000fe4000f8e023f */
[----:B------:R-:W-:Y:S02]  /*1ad00*/  UIMAD.WIDE.U32 UR6, UR13, UR14, UR6 ;  /* 0x0000000e0d0672a5 */ /* 0x000fe4000f8e0006 */
[----:B------:R-:W-:Y:S01]  /*1ad10*/  UIMAD UR5, UR13, UR15, UR5 ;  /* 0x0000000f0d0572a4 */ /* 0x000fe2000f8e0205 */
[----:B------:R-:W-:Y:S02]  /*1ad20*/  ULDC UR14, c[0x0][0x608] ;  /* 0x00018200000e7ab9 */ /* 0x000fe40000000800 */
[----:B------:R-:W-:Y:S01]  /*1ad30*/  ULDC UR13, c[0x0][0x618] ;  /* 0x00018600000d7ab9 */ /* 0x000fe20000000800 */
[----:B------:R-:W-:Y:S01]  /*1ad40*/  UIADD3 UR5, UR7, UR5, URZ ;  /* 0x0000000507057290 */ /* 0x000fe2000fffe03f */
[----:B------:R-:W-:Y:S01]  /*1ad50*/  ULDC UR22, c[0x0][0x658] ;  /* 0x0001960000167ab9 */ /* 0x000fe20000000800 */
[----:B------:R-:W-:-:S02]  /*1ad60*/  @UP1 UIMAD UR8, UR11, UR12, UR10 ;  /* 0x0000000c0b0812a4 */ /* 0x000fc4000f8e020a */
[----:B------:R-:W-:Y:S02]  /*1ad70*/  USHF.R.U64 UR17, UR6, UR13, UR5 ;  /* 0x0000000d06117299 */ /* 0x000fe40008001205 */
[----:B------:R-:W-:Y:S01]  /*1ad80*/  USHF.R.U32.HI UR5, URZ, UR13, UR5 ;  /* 0x0000000d3f057299 */ /* 0x000fe20008011605 */
[----:B------:R-:W-:Y:S01]  /*1ad90*/  ULDC.64 UR6, c[0x0][0x640] ;  /* 0x0001900000067ab9 */ /* 0x000fe20000000a00 */
[----:B------:R-:W-:Y:S01]  /*1ada0*/  UMOV UR10, 0xffffffff ;  /* 0xffffffff000a7882 */ /* 0x000fe20000000000 */
[----:B------:R-:W-:Y:S01]  /*1adb0*/  ISETP.NE.U32.AND P0, PT, RZ, UR6, PT ;  /* 0x00000006ff007c0c */ /* 0x000fe2000bf05070 */
[----:B------:R-:W-:Y:S02]  /*1adc0*/  USHF.R.U64 UR18, UR17, UR14, UR5 ;  /* 0x0000000e11127299 */ /* 0x000fe40008001205 */
[----:B------:R-:W-:Y:S01]  /*1add0*/  USHF.R.U32.HI UR5, URZ, UR14, UR5 ;  /* 0x0000000e3f057299 */ /* 0x000fe20008011605 */
[----:B------:R-:W-:Y:S01]  /*1ade0*/  ISETP.NE.AND.EX P0, PT, RZ, UR7, PT, P0 ;  /* 0x00000007ff007c0c */ /* 0x000fe2000bf05300 */
[----:B------:R-:W-:-:S02]  /*1adf0*/  USHF.L.U32 UR11, UR10, UR22, URZ ;  /* 0x000000160a0b7299 */ /* 0x000fc4000800063f */
[----:B------:R-:W-:Y:S01]  /*1ae00*/  USHF.R.U64 UR19, UR18, UR22, UR5 ;  /* 0x0000001612137299 */ /* 0x000fe20008001205 */
[----:B------:R-:W-:Y:S01]  /*1ae10*/  ULDC UR20, c[0x0][0x600] ;  /* 0x0001800000147ab9 */ /* 0x000fe20000000800 */
[----:B------:R-:W-:Y:S02]  /*1ae20*/  USHF.R.U32.HI UR10, URZ, UR22, UR5 ;  /* 0x000000163f0a7299 */ /* 0x000fe40008011605 */
[----:B------:R-:W-:Y:S02]  /*1ae30*/  UIADD3 UR21, UR20, -0x1, URZ ;  /* 0xffffffff14157890 */ /* 0x000fe4000fffe03f */
[----:B------:R-:W-:Y:S01]  /*1ae40*/  ULOP3.LUT UR26, URZ, UR11, URZ, 0x33, !UPT ;  /* 0x0000000b3f1a7292 */ /* 0x000fe2000f8e333f */
        /* <DEDUP_REMOVED lines=17> */
.L_x_549:
[----:B------:R-:W-:Y:S01]  /*1af60*/  USHF.R.U64 UR6, UR5, UR23, UR10 ;  /* 0x0000001705067299 */ /* 0x000fe2000800120a */
[----:B------:R-:W-:Y:S01]  /*1af70*/  IMAD.MOV.U32 R0, RZ, RZ, 0x1 ;  /* 0x00000001ff007424 */ /* 0x000fe200078e00ff */
[----:B------:R-:W-:Y:S01]  /*1af80*/  USHF.L.U32 UR25, UR25, UR22, URZ ;  /* 0x0000001619197299 */ /* 0x000fe2000800063f */
[----:B------:R-:W-:Y:S01]  /*1af90*/  IMAD.U32 R10, RZ, RZ, UR4 ;  /* 0x00000004ff0a7e24 */ /* 0x000fe2000f8e00ff */
[----:B------:R-:W-:Y:S02]  /*1afa0*/  ULOP3.LUT UR5, UR18, UR26, URZ, 0xc0, !UPT ;  /* 0x0000001a12057292 */ /* 0x000fe4000f8ec03f */
[----:B------:R-:W-:Y:S02]  /*1afb0*/  UIADD3 UR7, -UR6, URZ, URZ ;  /* 0x0000003f06077290 */ /* 0x000fe4000fffe13f */
[----:B------:R-:W-:Y:S02]  /*1afc0*/  UIMAD UR6, UR25, UR6, UR5 ;  /* 0x00000006190672a4 */ /* 0x000fe4000f8e0205 */
[----:B------:R-:W-:-:S02]  /*1afd0*/  ULOP3.LUT UR17, UR17, UR21, URZ, 0xc0, !UPT ;  /* 0x0000001511117292 */ /* 0x000fc4000f8ec03f */
[----:B------:R-:W-:Y:S02]  /*1afe0*/  UIMAD UR5, UR7, UR24, UR19 ;  /* 0x00000018070572a4 */ /* 0x000fe4000f8e0213 */
[----:B------:R-:W-:Y:S01]  /*1aff0*/  UISETP.NE.AND UP0, UPT, UR45, URZ, UPT ;  /* 0x0000003f2d00728c */ /* 0x000fe2000bf05270 */
[----:B------:R-:W-:Y:S01]  /*1b000*/  ULDC UR7, c[0x0][0x610] ;  /* 0x0001840000077ab9 */ /* 0x000fe20000000800 */
[----:B------:R-:W-:Y:S02]  /*1b010*/  UIMAD UR5, UR5, UR20, UR17 ;  /* 0x00000014050572a4 */ /* 0x000fe4000f8e0211 */
[----:B------:R-:W-:-:S04]  /*1b020*/  UIMAD UR8, UR6, UR7, UR8 ;  /* 0x00000007060872a4 */ /* 0x000fc8000f8e0208 */
[----:B------:R-:W-:Y:S02]  /*1b030*/  USEL UR6, UR5, UR8, !UP0 ;  /* 0x0000000805067287 */ /* 0x000fe4000c000000 */
[----:B------:R-:W-:-:S04]  /*1b040*/  USEL UR8, UR8, UR5, !UP0 ;  /* 0x0000000508087287 */ /* 0x000fc8000c000000 */
[----:B------:R-:W-:Y:S02]  /*1b050*/  MOV R2, UR6 ;  /* 0x0000000600027c02 */ /* 0x000fe40008000f00 */
[----:B------:R-:W-:-:S07]  /*1b060*/  IMAD.U32 R3, RZ, RZ, UR8 ;  /* 0x00000008ff037e24 */ /* 0x000fce000f8e00ff */
.L_x_547:
[----:B------:R-:W-:-:S08]  /*1b070*/  NOP ;  /* 0x0000000000007918 */ /* 0x000fd00000000000 */
[----:B0-----:R-:W0:-:S00]  /*1b080*/  USETMAXREG.DEALLOC.CTAPOOL 0x18 ;  /* 0x00000018000079c8 */ /* 0x001e0000080e0500 */
[----:B------:R-:W-:-:S13]  /*1b090*/  ISETP.NE.AND P0, PT, RZ, UR9, PT ;  /* 0x00000009ff007c0c */ /* 0x000fda000bf05270 */
[----:B------:R-:W-:Y:S05]  /*1b0a0*/  @P0 EXIT ;  /* 0x000000000000094d */ /* 0x000fea0003800000 */
[----:B0-----:R-:W-:Y:S01]  /*1b0b0*/  LOP3.LUT P0, RZ, R0, 0xff, RZ, 0xc0, !PT ;  /* 0x000000ff00ff7812 */ /* 0x001fe2000780c0ff */
[----:B------:R-:W-:Y:S02]  /*1b0c0*/  IMAD.MOV.U32 R7, RZ, RZ, 0x1 ;  /* 0x00000001ff077424 */ /* 0x000fe400078e00ff */
[----:B------:R-:W-:-:S10]  /*1b0d0*/  IMAD.MOV.U32 R6, RZ, RZ, RZ ;  /* 0x000000ffff067224 */ /* 0x000fd400078e00ff */
[----:B------:R-:W-:Y:S05]  /*1b0e0*/  @!P0 BRA `(.L_x_550) ;  /* 0x0000000c00748947 */ /* 0x000fea0003800000 */
[----:B------:R-:W0:Y:S01]  /*1b0f0*/  S2UR UR14, SR_CgaCtaId ;  /* 0x00000000000e79c3 */ /* 0x000e220000008800 */
[----:B------:R-:W-:Y:S01]  /*1b100*/  ULDC UR4, c[0x0][0x28c] ;  /* 0x0000a30000047ab9 */ /* 0x000fe20000000800 */
[----:B------:R-:W-:Y:S01]  /*1b110*/  ULDC UR8, c[0x0][0x658] ;  /* 0x0001960000087ab9 */ /* 0x000fe20000000800 */
[----:B------:R-:W-:Y:S01]  /*1b120*/  UIADD3 UR9, UR4, 0x3f, URZ ;  /* 0x0000003f04097890 */ /* 0x000fe2000fffe03f */
[----:B------:R-:W-:Y:S01]  /*1b130*/  BSSY B0, `(.L_x_550) ;  /* 0x00000d8000007945 */ /* 0x000fe20003800000 */
[----:B------:R-:W-:Y:S01]  /*1b140*/  UMOV UR7, 0xffffffff ;  /* 0xffffffff00077882 */ /* 0x000fe20000000000 */
[----:B------:R-:W-:Y:S01]  /*1b150*/  ULDC UR6, c[0x0][0xc] ;  /* 0x0000030000067ab9 */ /* 0x000fe20000000800 */
[----:B------:R-:W-:Y:S01]  /*1b160*/  USHF.L.U32 UR11, UR7, UR8, URZ ;  /* 0x00000008070b7299 */ /* 0x000fe2000800063f */
[----:B------:R-:W-:Y:S01]  /*1b170*/  MOV R9, 0x1 ;  /* 0x0000000100097802 */ /* 0x000fe20000000f00 */
[----:B------:R-:W-:Y:S01]  /*1b180*/  USHF.R.S32.HI UR10, URZ, 0x1f, UR9 ;  /* 0x0000001f3f0a7899 */ /* 0x000fe20008011409 */
[----:B------:R-:W-:Y:S01]  /*1b190*/  IMAD.MOV.U32 R7, RZ, RZ, 0x1 ;  /* 0x00000001ff077424 */ /* 0x000fe200078e00ff */
[----:B------:R-:W-:Y:S01]  /*1b1a0*/  ULDC UR5, c[0x0][0x600] ;  /* 0x0001800000057ab9 */ /* 0x000fe20000000800 */
[----:B------:R-:W-:Y:S01]  /*1b1b0*/  ULDC UR7, c[0x0][0x10] ;  /* 0x0000040000077ab9 */ /* 0x000fe20000000800 */
[----:B------:R-:W-:Y:S01]  /*1b1c0*/  UMOV UR12, 0x1 ;  /* 0x00000001000c7882 */ /* 0x000fe20000000000 */
[----:B------:R-:W-:Y:S01]  /*1b1d0*/  UIADD3 UR4, UR5, -0x1, URZ ;  /* 0xffffffff05047890 */ /* 0x000fe2000fffe03f */
[----:B------:R-:W-:Y:S01]  /*1b1e0*/  IMAD.MOV.U32 R6, RZ, RZ, RZ ;  /* 0x000000ffff067224 */ /* 0x000fe200078e00ff */
[----:B------:R-:W-:-:S02]  /*1b1f0*/  UIMAD.WIDE.U32 UR6, UR6, UR7, URZ ;  /* 0x00000007060672a5 */ /* 0x000fc4000f8e003f */
[----:B------:R-:W-:Y:S02]  /*1b200*/  USHF.L.U32 UR5, UR12, UR8, URZ ;  /* 0x000000080c057299 */ /* 0x000fe4000800063f */
[----:B------:R-:W-:Y:S01]  /*1b210*/  ULEA.HI UR10, UR10, UR9, URZ, 0x6 ;  /* 0x000000090a0a7291 */ /* 0x000fe2000f8f303f */
[----:B------:R-:W-:Y:S01]  /*1b220*/  ULDC UR8, c[0x0][0x14] ;  /* 0x0000050000087ab9 */ /* 0x000fe20000000800 */
[----:B------:R-:W-:Y:S01]  /*1b230*/  ULOP3.LUT UR26, UR40, 0x2, URZ, 0xfc, !UPT ;  /* 0x00000002281a7892 */ /* 0x000fe2000f8efc3f */
[----:B0-----:R-:W-:Y:S01]  /*1b240*/  IMAD.U32 R0, RZ, RZ, UR14 ;  /* 0x0000000eff007e24 */ /* 0x001fe2000f8e00ff */
[----:B------:R-:W-:Y:S02]  /*1b250*/  UIMAD UR13, UR7, UR8, URZ ;  /* 0x00000008070d72a4 */ /* 0x000fe4000f8e023f */
[----:B------:R-:W-:Y:S02]  /*1b260*/  UIMAD.WIDE.U32 UR22, UR6, UR8, URZ ;  /* 0x00000008061672a5 */ /* 0x000fe4000f8e003f */
[----:B------:R-:W-:-:S02]  /*1b270*/  USHF.R.S32.HI UR7, URZ, 0x6, UR10 ;  /* 0x000000063f077899 */ /* 0x000fc4000801140a */
[----:B------:R-:W-:Y:S02]  /*1b280*/  ULOP3.LUT UR6, URZ, UR11, URZ, 0x33, !UPT ;  /* 0x0000000b3f067292 */ /* 0x000fe4000f8e333f */
[----:B------:R-:W-:Y:S02]  /*1b290*/  UIADD3 UR13, UR23, UR13, URZ ;  /* 0x0000000d170d7290 */ /* 0x000fe4000fffe03f */
[----:B------:R-:W-:Y:S01]  /*1b2a0*/  UIADD3 UR27, UR7, 0x1, URZ ;  /* 0x00000001071b7890 */ /* 0x000fe2000fffe03f */
[----:B------:R-:W-:-:S11]  /*1b2b0*/  ULDC.64 UR24, c[0x0][0x198] ;  /* 0x0000660000187ab9 */ /* 0x000fd60000000a00 */
.L_x_561:
[----:B------:R-:W-:-:S03]  /*1b2c0*/  UMOV UR8, 0xffffffff ;  /* 0xffffffff00087882 */ /* 0x000fc60000000000 */
[----:B------:R-:W-:Y:S05]  /*1b2d0*/  BRA.DIV UR8, `(.L_x_551) ;  /* 0x0000000e08c07947 */ /* 0x000fea000b800000 */
[----:B------:R-:W-:-:S13]  /*1b2e0*/  ELECT P6, URZ, PT ;  /* 0x00000000003f782f */ /* 0x000fda00038c0000 */
.L_x_571:
[----:B------:R-:W0:Y:S01]  /*1b2f0*/  LDC R4, c[0x0][0x28c] ;  /* 0x0000a300ff047b82 */ /* 0x000e220000000800 */
[----:B------:R-:W-:Y:S01]  /*1b300*/  BSSY B1, `(.L_x_552) ;  /* 0x000003d000017945 */ /* 0x000fe20003800000 */
[----:B0-----:R-:W-:-:S13]  /*1b310*/  ISETP.LT.OR P6, PT, R4, 0x1, !P6 ;  /* 0x000000010400780c */ /* 0x001fda00077c1670 */
[----:B------:R-:W-:Y:S05]  /*1b320*/  @P6 BRA `(.L_x_553) ;  /* 0x0000000000e86947 */ /* 0x000fea0003800000 */
[----:B------:R-:W-:Y:S01]  /*1b330*/  LEA R3, R3, R0, 0x3 ;  /* 0x0000000003037211 */ /* 0x000fe200078e18ff */
[----:B------:R-:W-:Y:S01]  /*1b340*/  IMAD.SHL.U32 R2, R2, 0x100, RZ ;  /* 0x0000010002027824 */ /* 0x000fe200078e00ff */
[----:B------:R-:W-:Y:S01]  /*1b350*/  MOV R14, UR27 ;  /* 0x0000001b000e7c02 */ /* 0x000fe20008000f00 */
[----:B------:R-:W-:Y:S02]  /*1b360*/  IMAD.MOV.U32 R12, RZ, RZ, RZ ;  /* 0x000000ffff0c7224 */ /* 0x000fe400078e00ff */
[----:B------:R-:W-:Y:S02]  /*1b370*/  IMAD.SHL.U32 R3, R3, 0x20, RZ ;  /* 0x0000002003037824 */ /* 0x000fe400078e00ff */
[----:B------:R-:W-:Y:S02]  /*1b380*/  IMAD.MOV.U32 R4, RZ, RZ, R7 ;  /* 0x000000ffff047224 */ /* 0x000fe400078e0007 */
[----:B------:R-:W-:-:S07]  /*1b390*/  IMAD.MOV.U32 R5, RZ, RZ, R6 ;  /* 0x000000ffff057224 */ /* 0x000fce00078e0006 */
.L_x_556:
[----:B------:R-:W0:Y:S01]  /*1b3a0*/  S2UR UR8, SR_CgaCtaId ;  /* 0x00000000000879c3 */ /* 0x000e220000008800 */
[----:B------:R-:W1:Y:S01]  /*1b3b0*/  S2R R13, SR_TID.X ;  /* 0x00000000000d7919 */ /* 0x000e620000002100 */
[----:B------:R-:W-:Y:S01]  /*1b3c0*/  MOV R11, 0x400 ;  /* 0x00000400000b7802 */ /* 0x000fe20000000f00 */
[----:B0-----:R-:W-:-:S05]  /*1b3d0*/  IMAD.U32 R0, RZ, RZ, UR8 ;  /* 0x00000008ff007e24 */ /* 0x001fca000f8e00ff */
[----:B------:R-:W-:Y:S02]  /*1b3e0*/  LEA R16, R0, R11, 0x18 ;  /* 0x0000000b00107211 */ /* 0x000fe400078ec0ff */
[----:B------:R-:W-:Y:S02]  /*1b3f0*/  SHF.L.U32 R11, R4, 0x1f, RZ ;  /* 0x0000001f040b7819 */ /* 0x000fe400000006ff */
[----:B------:R-:W-:Y:S02]  /*1b400*/  LEA R8, R5, R16, 0x3 ;  /* 0x0000001005087211 */ /* 0x000fe400078e18ff */
[----:B-1----:R-:W-:Y:S02]  /*1b410*/  LOP3.LUT P1, RZ, R13, 0x7f, RZ, 0xc0, !PT ;  /* 0x0000007f0dff7812 */ /* 0x002fe4000782c0ff */
[----:B------:R-:W0:Y:S11]  /*1b420*/  SYNCS.PHASECHK.TRANS64.TRYWAIT P0, [R8+URZ+0x18], R11 ;  /* 0x0000180b080075a7 */ /* 0x000e36000800017f */
[----:B------:R-:W1:Y:S01]  /*1b430*/  @!P1 LDC R13, c[0x0][0x500] ;  /* 0x00014000ff0d9b82 */ /* 0x000e620000000800 */
[----:B0-----:R-:W-:Y:S05]  /*1b440*/  @!P0 BRA `(.L_x_554) ;  /* 0x0000000c00848947 */ /* 0x001fea0003800000 */
.L_x_572:
[----:B------:R-:W-:Y:S01]  /*1b450*/  UPRMT UR8, UR26, 0x9910, URZ ;  /* 0x000099101a087896 */ /* 0x000fe2000800003f */
[----:B-1----:R1:W-:Y:S03]  /*1b460*/  @!P1 SYNCS.ARRIVE.TRANS64 RZ, [R8+URZ], R13 ;  /* 0x0000000d08ff99a7 */ /* 0x0023e6000800003f */
[----:B------:R-:W-:-:S06]  /*1b470*/  UISETP.NE.AND UP0, UPT, UR8, 0x2, UPT ;  /* 0x000000020800788c */ /* 0x000fcc000bf05270 */
[----:B------:R-:W-:-:S13]  /*1b480*/  PLOP3.LUT P0, PT, PT, PT, UP0, 0x80, 0x0 ;  /* 0x000000000000781c */ /* 0x000fda0003f0f008 */
[----:B-1----:R-:W-:Y:S05]  /*1b490*/  @P0 BRA `(.L_x_555) ;  /* 0x0000000000040947 */ /* 0x002fea0003800000 */
[----:B------:R-:W-:Y:S01]  /*1b4a0*/  BPT.TRAP 0x1 ;  /* 0x000000040000795c */ /* 0x000fe20000300000 */
.L_x_555:
[----:B0-----:R-:W-:Y:S01]  /*1b4b0*/  IMAD R11, R5, 0x8, R0 ;  /* 0x00000008050b7824 */ /* 0x001fe200078e0200 */
[----:B------:R-:W-:Y:S01]  /*1b4c0*/  R2UR UR19, R3 ;  /* 0x00000000031372ca */ /* 0x000fe200000e0000 */
[----:B------:R-:W-:Y:S01]  /*1b4d0*/  VIADD R14, R14, 0xffffffff ;  /* 0xffffffff0e0e7836 */ /* 0x000fe20000000000 */
[----:B------:R-:W-:Y:S01]  /*1b4e0*/  R2UR UR9, R8 ;  /* 0x00000000080972ca */ /* 0x000fe200000e0000 */
[----:B------:R-:W-:Y:S01]  /*1b4f0*/  IMAD.SHL.U32 R11, R11, 0x800, RZ ;  /* 0x000008000b0b7824 */ /* 0x000fe200078e00ff */
[----:B------:R-:W-:Y:S01]  /*1b500*/  UIADD3 UR14, UP0, UR24, 0xf0, URZ ;  /* 0x000000f0180e7890 */ /* 0x000fe2000ff1e03f */
[----:B------:R-:W-:Y:S01]  /*1b510*/  R2UR UR10, R12 ;  /* 0x000000000c0a72ca */ /* 0x000fe200000e0000 */
[----:B------:R-:W-:Y:S01]  /*1b520*/  UIADD3 UR28, UP1, UR24, 0x1f0, URZ ;  /* 0x000001f0181c7890 */ /* 0x000fe2000ff3e03f */
[----:B------:R-:W-:Y:S01]  /*1b530*/  IMAD R11, R11, 0x2, R16 ;  /* 0x000000020b0b7824 */ /* 0x000fe200078e0210 */
[C---:B------:R-:W-:Y:S01]  /*1b540*/  LEA R16, R5.reuse, R16, 0xf ;  /* 0x0000001005107211 */ /* 0x040fe200078e78ff */
[----:B------:R-:W-:Y:S01]  /*1b550*/  UIADD3.X UR15, URZ, UR25, URZ, UP0, !UPT ;  /* 0x000000193f0f7290 */ /* 0x000fe200087fe43f */
[----:B------:R-:W-:Y:S01]  /*1b560*/  R2UR UR12, R10 ;  /* 0x000000000a0c72ca */ /* 0x000fe200000e0000 */
[----:B------:R-:W-:Y:S01]  /*1b570*/  VIADD R5, R5, 0x1 ;  /* 0x0000000105057836 */ /* 0x000fe20000000000 */
[----:B------:R-:W-:Y:S01]  /*1b580*/  R2UR UR8, R11 ;  /* 0x000000000b0872ca */ /* 0x000fe200000e0000 */
[----:B------:R-:W-:Y:S01]  /*1b590*/  UIADD3.X UR29, URZ, UR25, URZ, UP1, !UPT ;  /* 0x000000193f1d7290 */ /* 0x000fe20008ffe43f */
[----:B------:R-:W-:Y:S01]  /*1b5a0*/  R2UR UR11, R16 ;  /* 0x00000000100b72ca */ /* 0x000fe200000e0000 */
[----:B------:R-:W-:Y:S01]  /*1b5b0*/  UMOV UR21, 0xff0000 ;  /* 0x00ff000000157882 */ /* 0x000fe20000000000 */
[----:B------:R-:W-:Y:S01]  /*1b5c0*/  R2UR UR20, R2 ;  /* 0x00000000021472ca */ /* 0x000fe200000e0000 */
[----:B------:R-:W-:Y:S01]  /*1b5d0*/  UMOV UR16, 0x0 ;  /* 0x0000000000107882 */ /* 0x000fe20000000000 */
[----:B------:R-:W-:Y:S01]  /*1b5e0*/  ISETP.GT.AND P1, PT, R14, 0x1, PT ;  /* 0x000000010e00780c */ /* 0x000fe20003f24270 */
[----:B------:R-:W-:Y:S01]  /*1b5f0*/  UMOV UR17, 0x10000000 ;  /* 0x1000000000117882 */ /* 0x000fe20000000000 */
[----:B------:R-:W-:Y:S01]  /*1b600*/  ISETP.NE.AND P0, PT, R5, 0x3, PT ;  /* 0x000000030500780c */ /* 0x000fe20003f05270 */
[----:B------:R-:W-:-:S03]  /*1b610*/  VIADD R12, R12, 0x40 ;  /* 0x000000400c0c7836 */ /* 0x000fc60000000000 */
[----:B------:R-:W-:Y:S01]  /*1b620*/  SEL R11, RZ, 0x1, P0 ;  /* 0x00000001ff0b7807 */ /* 0x000fe20000000000 */
[----:B------:R-:W-:Y:S01]  /*1b630*/  UIADD3 UR8, UR8, 0x100, URZ ;  /* 0x0000010008087890 */ /* 0x000fe2000fffe03f */
[----:B------:R-:W-:Y:S01]  /*1b640*/  SEL R5, R5, RZ, P0 ;  /* 0x000000ff05057207 */ /* 0x000fe20000000000 */
[----:B------:R-:W-:Y:S01]  /*1b650*/  UIADD3 UR18, UR11, 0x18100, URZ ;  /* 0x000181000b127890 */ /* 0x000fe2000fffe03f */
[----:B------:R-:W-:Y:S02]  /*1b660*/  LOP3.LUT R4, R4, R11, RZ, 0x3c, !PT ;  /* 0x0000000b04047212 */ /* 0x000fe400078e3cff */
[----:B------:R-:W-:-:S04]  /*1b670*/  UMOV UR11, UR19 ;  /* 0x00000013000b7c82 */ /* 0x000fc80008000000 */
[----:B------:R0:W-:Y:S02]  /*1b680*/  UTMALDG.3D.MULTICAST [UR8], [UR14], UR21, desc[UR16] ;  /* 0x000010080e0073b4 */ /* 0x0001e40008011815 */
[----:B0-----:R-:W-:Y:S01]  /*1b690*/  UMOV UR8, UR18 ;  /* 0x0000001200087c82 */ /* 0x001fe20008000000 */
[----:B------:R-:W-:Y:S02]  /*1b6a0*/  UMOV UR11, UR20 ;  /* 0x00000014000b7c82 */ /* 0x000fe40008000000 */
[----:B------:R0:W-:Y:S02]  /*1b6b0*/  UTMALDG.3D [UR8], [UR28], desc[UR16] ;  /* 0x000010081c0075b4 */ /* 0x0001e40008011000 */
[----:B0-----:R-:W-:Y:S05]  /*1b6c0*/  @P1 BRA `(.L_x_556) ;  /* 0xfffffffc00341947 */ /* 0x001fea000383ffff */
.L_x_553:
[----:B------:R-:W-:Y:S05]  /*1b6d0*/  BSYNC B1 ;  /* 0x0000000000017941 */ /* 0x000fea0003800000 */
.L_x_552:
[----:B------:R-:W2:Y:S01]  /*1b6e0*/  LDL.LU R15, [R1+0x200] ;  /* 0x00020000010f7983 */ /* 0x000ea20000300800 */
[----:B------:R-:W-:Y:S02]  /*1b6f0*/  LOP3.LUT P0, RZ, R9, 0xff, RZ, 0xc0, !PT ;  /* 0x000000ff09ff7812 */ /* 0x000fe4000780c0ff */
[----:B------:R-:W-:Y:S01]  /*1b700*/  IADD3 R5, R6, UR7, RZ ;  /* 0x0000000706057c10 */ /* 0x000fe2000fffe0ff */
[----:B------:R-:W3:Y:S01]  /*1b710*/  LDL.LU R13, [R1+0x204] ;  /* 0x00020400010d7983 */ /* 0x000ee20000300800 */
[----:B------:R-:W-:Y:S01]  /*1b720*/  IMAD.U32 R2, RZ, RZ, UR7 ;  /* 0x00000007ff027e24 */ /* 0x000fe2000f8e00ff */
[----:B------:R-:W-:Y:S01]  /*1b730*/  ULDC.64 UR8, c[0x0][0x650] ;  /* 0x0001940000087ab9 */ /* 0x000fe20000000a00 */
[----:B------:R-:W-:Y:S01]  /*1b740*/  UISETP.GE.U32.AND UP0, UPT, UR7, 0x3, UPT ;  /* 0x000000030700788c */ /* 0x000fe2000bf06070 */
[----:B------:R-:W-:Y:S01]  /*1b750*/  BSSY B1, `(.L_x_557) ;  /* 0x0000073000017945 */ /* 0x000fe20003800000 */
[----:B------:R-:W-:Y:S02]  /*1b760*/  MOV R10, 0xffffffff ;  /* 0xffffffff000a7802 */ /* 0x000fe40000000f00 */
[----:B------:R-:W-:-:S02]  /*1b770*/  PRMT R9, RZ, 0x7610, R9 ;  /* 0x00007610ff097816 */ /* 0x000fc40000000009 */
[----:B------:R-:W-:Y:S01]  /*1b780*/  PLOP3.LUT P1, PT, PT, PT, UP0, 0x80, 0x0 ;  /* 0x000000000000781c */ /* 0x000fe20003f2f008 */
[----:B------:R-:W0:Y:S01]  /*1b790*/  @P0 S2R R0, SR_CgaCtaId ;  /* 0x0000000000000919 */ /* 0x000e220000008800 */
[----:B------:R-:W-:-:S04]  /*1b7a0*/  @P0 MOV R3, 0x400 ;  /* 0x0000040000030802 */ /* 0x000fc80000000f00 */
[----:B0-----:R-:W-:-:S04]  /*1b7b0*/  @P0 LEA R3, R0, R3, 0x18 ;  /* 0x0000000300030211 */ /* 0x001fc800078ec0ff */
[----:B------:R0:W-:Y:S01]  /*1b7c0*/  @P0 SYNCS.ARRIVE.TRANS64.A1T0 RZ, [R3+URZ+0x48], RZ ;  /* 0x000048ff03ff09a7 */ /* 0x0001e2000810003f */
[----:B------:R-:W-:-:S04]  /*1b7d0*/  ISETP.GT.U32.AND P0, PT, R5, 0x2, PT ;  /* 0x000000020500780c */ /* 0x000fc80003f04070 */
[----:B------:R-:W-:Y:S01]  /*1b7e0*/  ISETP.LT.U32.AND P0, PT, R2, 0x3, P0 ;  /* 0x000000030200780c */ /* 0x000fe20000701070 */
[----:B0-----:R-:W-:-:S03]  /*1b7f0*/  IMAD.WIDE.U32 R2, R5, -0x55555555, RZ ;  /* 0xaaaaaaab05027825 */ /* 0x001fc600078e00ff */
[----:B------:R-:W-:Y:S02]  /*1b800*/  SEL R2, RZ, 0x1, !P0 ;  /* 0x00000001ff027807 */ /* 0x000fe40004000000 */
[----:B------:R-:W-:Y:S01]  /*1b810*/  SHF.R.U32.HI R4, RZ, 0x1, R3 ;  /* 0x00000001ff047819 */ /* 0x000fe20000011603 */
[----:B------:R-:W-:Y:S01]  /*1b820*/  IMAD.MOV.U32 R3, RZ, RZ, -0x1 ;  /* 0xffffffffff037424 */ /* 0x000fe200078e00ff */
[----:B------:R-:W-:Y:S01]  /*1b830*/  LOP3.LUT R7, R7, R2, RZ, 0x3c, !PT ;  /* 0x0000000207077212 */ /* 0x000fe200078e3cff */
[----:B------:R-:W-:Y:S02]  /*1b840*/  IMAD.MOV.U32 R2, RZ, RZ, -0x1 ;  /* 0xffffffffff027424 */ /* 0x000fe400078e00ff */
[----:B------:R-:W-:Y:S01]  /*1b850*/  IMAD R6, R4, -0x3, R5 ;  /* 0xfffffffd04067824 */ /* 0x000fe200078e0205 */
[--C-:B------:R-:W-:Y:S02]  /*1b860*/  @P1 LOP3.LUT R7, R7, 0x1, R4.reuse, 0x78, !PT ;  /* 0x0000000107071812 */ /* 0x100fe400078e7804 */
[----:B------:R-:W-:-:S02]  /*1b870*/  PRMT R4, RZ, 0x7610, R4 ;  /* 0x00007610ff047816 */ /* 0x000fc40000000004 */
[----:B---3--:R-:W-:-:S04]  /*1b880*/  IADD3 R13, P0, R13, UR22, RZ ;  /* 0x000000160d0d7c10 */ /* 0x008fc8000ff1e0ff */
[----:B--2---:R-:W-:Y:S01]  /*1b890*/  IADD3.X R15, R15, UR13, RZ, P0, !PT ;  /* 0x0000000d0f0f7c10 */ /* 0x004fe200087fe4ff */
[----:B------:R0:W-:Y:S01]  /*1b8a0*/  STL [R1+0x204], R13 ;  /* 0x0002040d01007387 */ /* 0x0001e20000100800 */
[----:B------:R-:W-:-:S03]  /*1b8b0*/  ISETP.GE.U32.AND P0, PT, R13, UR8, PT ;  /* 0x000000080d007c0c */ /* 0x000fc6000bf06070 */
[----:B------:R0:W-:Y:S01]  /*1b8c0*/  STL [R1+0x200], R15 ;  /* 0x0002000f01007387 */ /* 0x0001e20000100800 */
[----:B------:R-:W-:-:S13]  /*1b8d0*/  ISETP.GE.U32.AND.EX P0, PT, R15, UR9, PT, P0 ;  /* 0x000000090f007c0c */ /* 0x000fda000bf06100 */
[----:B0-----:R-:W-:Y:S05]  /*1b8e0*/  @P0 BRA `(.L_x_558) ;  /* 0x0000000400640947 */ /* 0x001fea0003800000 */
[----:B------:R-:W0:Y:S01]  /*1b8f0*/  S2R R8, SR_CTAID.X ;  /* 0x0000000000087919 */ /* 0x000e220000002500 */
[----:B------:R-:W-:Y:S01]  /*1b900*/  ULDC UR8, c[0x0][0x150] ;  /* 0x0000540000087ab9 */ /* 0x000fe20000000800 */
[----:B------:R-:W1:Y:S01]  /*1b910*/  LDC R3, c[0x0][0x144] ;  /* 0x00005100ff037b82 */ /* 0x000e620000000800 */
[----:B------:R-:W-:Y:S01]  /*1b920*/  UISETP.NE.AND UP0, UPT, UR45, URZ, UPT ;  /* 0x0000003f2d00728c */ /* 0x000fe2000bf05270 */
[----:B------:R-:W2:Y:S01]  /*1b930*/  S2R R5, SR_CTAID.Y ;  /* 0x0000000000057919 */ /* 0x000ea20000002600 */
[----:B------:R-:W-:-:S04]  /*1b940*/  ULDC UR11, c[0x0][0x630] ;  /* 0x00018c00000b7ab9 */ /* 0x000fc80000000800 */
[----:B------:R-:W-:Y:S01]  /*1b950*/  PLOP3.LUT P0, PT, PT, PT, UP0, 0x80, 0x0 ;  /* 0x000000000000781c */ /* 0x000fe20003f0f008 */
[----:B------:R-:W3:Y:S01]  /*1b960*/  LDC R12, c[0x0][0x148] ;  /* 0x00005200ff0c7b82 */ /* 0x000ee20000000800 */
[----:B0-----:R-:W-:Y:S02]  /*1b970*/  I2FP.F32.U32 R2, R8 ;  /* 0x0000000800027245 */ /* 0x001fe40000201000 */
[----:B--2---:R-:W-:-:S03]  /*1b980*/  I2FP.F32.U32 R4, R5 ;  /* 0x0000000500047245 */ /* 0x004fc60000201000 */
[----:B------:R-:W-:Y:S01]  /*1b990*/  FMUL R2, R2, UR8 ;  /* 0x0000000802027c20 */ /* 0x000fe20008400000 */
[----:B------:R-:W-:Y:S02]  /*1b9a0*/  ULDC UR8, c[0x0][0x154] ;  /* 0x0000550000087ab9 */ /* 0x000fe40000000800 */
[----:B------:R-:W-:Y:S01]  /*1b9b0*/  FMUL R10, R4, UR8 ;  /* 0x00000008040a7c20 */ /* 0x000fe20008400000 */
[----:B------:R-:W-:Y:S02]  /*1b9c0*/  ULDC.64 UR8, c[0x0][0x628] ;  /* 0x00018a0000087ab9 */ /* 0x000fe40000000a00 */
[----:B------:R-:W0:Y:S08]  /*1b9d0*/  F2I.U32.TRUNC.NTZ R2, R2 ;  /* 0x0000000200027305 */ /* 0x000e30000020f000 */
[----:B------:R-:W2:Y:S01]  /*1b9e0*/  F2I.U32.TRUNC.NTZ R10, R10 ;  /* 0x0000000a000a7305 */ /* 0x000ea2000020f000 */
[----:B0-----:R-:W-:-:S02]  /*1b9f0*/  IMAD.MOV R4, RZ, RZ, -R2 ;  /* 0x000000ffff047224 */ /* 0x001fc400078e0a02 */
[----:B------:R-:W-:Y:S02]  /*1ba00*/  IMAD.MOV.U32 R2, RZ, RZ, R13 ;  /* 0x000000ffff027224 */ /* 0x000fe400078e000d */
[----:B-1----:R-:W-:Y:S02]  /*1ba10*/  IMAD R8, R3, R4, R8 ;  /* 0x0000000403087224 */ /* 0x002fe400078e0208 */
[----:B--2---:R-:W-:-:S04]  /*1ba20*/  IMAD.MOV R3, RZ, RZ, -R10 ;  /* 0x000000ffff037224 */ /* 0x004fc800078e0a0a */
[----:B---3--:R-:W-:Y:S01]  /*1ba30*/  @P0 IMAD R8, R12, R3, R5 ;  /* 0x000000030c080224 */ /* 0x008fe200078e0205 */
[----:B------:R-:W-:Y:S02]  /*1ba40*/  ISETP.NE.U32.AND P0, PT, RZ, UR8, PT ;  /* 0x00000008ff007c0c */ /* 0x000fe4000bf05070 */
[----:B------:R-:W-:Y:S02]  /*1ba50*/  MOV R3, R15 ;  /* 0x0000000f00037202 */ /* 0x000fe40000000f00 */
[----:B------:R-:W-:-:S13]  /*1ba60*/  ISETP.NE.AND.EX P0, PT, RZ, UR9, PT, P0 ;  /* 0x00000009ff007c0c */ /* 0x000fda000bf05300 */
[----:B------:R-:W-:Y:S05]  /*1ba70*/  @!P0 BRA `(.L_x_559) ;  /* 0x0000000000288947 */ /* 0x000fea0003800000 */
[----:B------:R-:W-:Y:S02]  /*1ba80*/  ULDC UR10, c[0x0][0x634] ;  /* 0x00018d00000a7ab9 */ /* 0x000fe40000000800 */
[----:B------:R-:W-:-:S05]  /*1ba90*/  IADD3 R3, P0, R13, UR10, RZ ;  /* 0x0000000a0d037c10 */ /* 0x000fca000ff1e0ff */
[----:B------:R-:W-:-:S04]  /*1baa0*/  IMAD.X R11, RZ, RZ, R15, P0 ;  /* 0x000000ffff0b7224 */ /* 0x000fc800000e060f */
[----:B------:R-:W-:-:S04]  /*1bab0*/  IMAD.WIDE.U32 R4, R11, UR8, RZ ;  /* 0x000000080b047c25 */ /* 0x000fc8000f8e00ff */
[----:B------:R-:W-:-:S04]  /*1bac0*/  IMAD.WIDE.U32 R4, P0, R3, UR9, R4 ;  /* 0x0000000903047c25 */ /* 0x000fc8000f800004 */
[----:B------:R-:W-:-:S04]  /*1bad0*/  IMAD.WIDE.U32 R2, R3, UR8, RZ ;  /* 0x0000000803027c25 */ /* 0x000fc8000f8e00ff */
[----:B------:R-:W-:Y:S01]  /*1bae0*/  IMAD.MOV.U32 R2, RZ, RZ, R5 ;  /* 0x000000ffff027224 */ /* 0x000fe200078e0005 */
[----:B------:R-:W-:Y:S01]  /*1baf0*/  IADD3 RZ, P1, R3, R4, RZ ;  /* 0x0000000403ff7210 */ /* 0x000fe20007f3e0ff */
[----:B------:R-:W-:-:S04]  /*1bb00*/  IMAD.X R3, RZ, RZ, RZ, P0 ;  /* 0x000000ffff037224 */ /* 0x000fc800000e06ff */
[----:B------:R-:W-:-:S08]  /*1bb10*/  IMAD.WIDE.U32.X R2, R11, UR9, R2, P1 ;  /* 0x000000090b027c25 */ /* 0x000fd000088e0402 */
.L_x_559:
[--C-:B------:R-:W-:Y:S01]  /*1bb20*/  SHF.R.U64 R10, R2, UR11, R3.reuse ;  /* 0x0000000b020a7c19 */ /* 0x100fe20008001203 */
[----:B------:R-:W-:Y:S01]  /*1bb30*/  ULDC.64 UR8, c[0x0][0x620] ;  /* 0x0001880000087ab9 */ /* 0x000fe20000000a00 */
[----:B------:R-:W-:Y:S01]  /*1bb40*/  SHF.R.U32.HI R2, RZ, UR11, R3 ;  /* 0x0000000bff027c19 */ /* 0x000fe20008011603 */
[----:B------:R-:W-:Y:S01]  /*1bb50*/  IMAD.MOV.U32 R3, RZ, RZ, R15 ;  /* 0x000000ffff037224 */ /* 0x000fe200078e000f */
[----:B------:R-:W-:Y:S01]  /*1bb60*/  IADD3 R11, P0, RZ, -R10, RZ ;  /* 0x8000000aff0b7210 */ /* 0x000fe20007f1e0ff */
[----:B------:R-:W-:-:S03]  /*1bb70*/  ULDC.64 UR10, c[0x0][0x640] ;  /* 0x00019000000a7ab9 */ /* 0x000fc60000000a00 */
[----:B------:R-:W-:Y:S02]  /*1bb80*/  IADD3.X R2, RZ, ~R2, RZ, P0, !PT ;  /* 0x80000002ff027210 */ /* 0x000fe400007fe4ff */
[----:B------:R-:W-:-:S03]  /*1bb90*/  ISETP.NE.U32.AND P0, PT, RZ, UR10, PT ;  /* 0x0000000aff007c0c */ /* 0x000fc6000bf05070 */
[----:B------:R-:W-:Y:S01]  /*1bba0*/  IMAD R2, R2, UR8, RZ ;  /* 0x0000000802027c24 */ /* 0x000fe2000f8e02ff */
[----:B------:R-:W-:-:S03]  /*1bbb0*/  ISETP.NE.AND.EX P0, PT, RZ, UR11, PT, P0 ;  /* 0x0000000bff007c0c */ /* 0x000fc6000bf05300 */
[----:B------:R-:W-:Y:S02]  /*1bbc0*/  IMAD R5, R11, UR9, R2 ;  /* 0x000000090b057c24 */ /* 0x000fe4000f8e0202 */
[----:B------:R-:W-:-:S04]  /*1bbd0*/  IMAD.MOV.U32 R2, RZ, RZ, R13 ;  /* 0x000000ffff027224 */ /* 0x000fc800078e000d */
[----:B------:R-:W-:Y:S01]  /*1bbe0*/  IMAD.WIDE.U32 R2, R11, UR8, R2 ;  /* 0x000000080b027c25 */ /* 0x000fe2000f8e0002 */
[----:B------:R-:W-:-:S03]  /*1bbf0*/  ULDC UR8, c[0x0][0x618] ;  /* 0x0001860000087ab9 */ /* 0x000fc60000000800 */
[----:B------:R-:W-:-:S05]  /*1bc00*/  IMAD.IADD R3, R3, 0x1, R5 ;  /* 0x0000000103037824 */ /* 0x000fca00078e0205 */
[--C-:B------:R-:W-:Y:S02]  /*1bc10*/  SHF.R.U64 R11, R2, UR8, R3.reuse ;  /* 0x00000008020b7c19 */ /* 0x100fe40008001203 */
[----:B------:R-:W-:Y:S01]  /*1bc20*/  SHF.R.U32.HI R2, RZ, UR8, R3 ;  /* 0x00000008ff027c19 */ /* 0x000fe20008011603 */
[----:B------:R-:W-:-:S03]  /*1bc30*/  ULDC UR8, c[0x0][0x608] ;  /* 0x0001820000087ab9 */ /* 0x000fc60000000800 */
[--C-:B------:R-:W-:Y:S02]  /*1bc40*/  SHF.R.U32.HI R3, RZ, UR8, R2.reuse ;  /* 0x00000008ff037c19 */ /* 0x100fe40008011602 */
[----:B------:R-:W-:Y:S01]  /*1bc50*/  SHF.R.U64 R12, R11, UR8, R2 ;  /* 0x000000080b0c7c19 */ /* 0x000fe20008001202 */
[----:B------:R-:W-:Y:S02]  /*1bc60*/  ULDC UR8, c[0x0][0x658] ;  /* 0x0001960000087ab9 */ /* 0x000fe40000000800 */
[--C-:B------:R-:W-:Y:S02]  /*1bc70*/  SHF.R.U32.HI R15, RZ, UR8, R3.reuse ;  /* 0x00000008ff0f7c19 */ /* 0x100fe40008011603 */
[----:B------:R-:W-:-:S03]  /*1bc80*/  SHF.R.U64 R13, R12, UR8, R3 ;  /* 0x000000080c0d7c19 */ /* 0x000fc60008001203 */
[----:B------:R-:W-:Y:S01]  /*1bc90*/  IMAD.MOV.U32 R3, RZ, RZ, R15 ;  /* 0x000000ffff037224 */ /* 0x000fe200078e000f */
[----:B------:R-:W-:Y:S01]  /*1bca0*/  MOV R2, R13 ;  /* 0x0000000d00027202 */ /* 0x000fe20000000f00 */
[----:B------:R-:W-:Y:S06]  /*1bcb0*/  @!P0 BRA `(.L_x_560) ;  /* 0x0000000000288947 */ /* 0x000fec0003800000 */
[----:B------:R-:W-:Y:S02]  /*1bcc0*/  ULDC UR8, c[0x0][0x64c] ;  /* 0x0001930000087ab9 */ /* 0x000fe40000000800 */
[----:B------:R-:W-:-:S05]  /*1bcd0*/  IADD3 R3, P0, R13, UR8, RZ ;  /* 0x000000080d037c10 */ /* 0x000fca000ff1e0ff */
[----:B------:R-:W-:-:S04]  /*1bce0*/  IMAD.X R15, RZ, RZ, R15, P0 ;  /* 0x000000ffff0f7224 */ /* 0x000fc800000e060f */
[----:B------:R-:W-:-:S04]  /*1bcf0*/  IMAD.WIDE.U32 R4, R15, UR10, RZ ;  /* 0x0000000a0f047c25 */ /* 0x000fc8000f8e00ff */
[----:B------:R-:W-:-:S04]  /*1bd00*/  IMAD.WIDE.U32 R4, P0, R3, UR11, R4 ;  /* 0x0000000b03047c25 */ /* 0x000fc8000f800004 */
[----:B------:R-:W-:Y:S01]  /*1bd10*/  IMAD.WIDE.U32 R2, R3, UR10, RZ ;  /* 0x0000000a03027c25 */ /* 0x000fe2000f8e00ff */
[----:B------:R-:W-:-:S04]  /*1bd20*/  MOV R2, R5 ;  /* 0x0000000500027202 */ /* 0x000fc80000000f00 */
[----:B------:R-:W-:Y:S01]  /*1bd30*/  IADD3 RZ, P1, R3, R4, RZ ;  /* 0x0000000403ff7210 */ /* 0x000fe20007f3e0ff */
[----:B------:R-:W-:-:S04]  /*1bd40*/  IMAD.X R3, RZ, RZ, RZ, P0 ;  /* 0x000000ffff037224 */ /* 0x000fc800000e06ff */
[----:B------:R-:W-:-:S08]  /*1bd50*/  IMAD.WIDE.U32.X R2, R15, UR11, R2, P1 ;  /* 0x0000000b0f027c25 */ /* 0x000fd000088e0402 */
.L_x_560:
[----:B------:R-:W-:Y:S01]  /*1bd60*/  ULDC UR8, c[0x0][0x648] ;  /* 0x0001920000087ab9 */ /* 0x000fe20000000800 */
[----:B------:R-:W-:Y:S01]  /*1bd70*/  LOP3.LUT R12, R12, UR6, RZ, 0xc0, !PT ;  /* 0x000000060c0c7c12 */ /* 0x000fe2000f8ec0ff */
[----:B------:R-:W-:Y:S01]  /*1bd80*/  UISETP.NE.AND UP0, UPT, UR45, URZ, UPT ;  /* 0x0000003f2d00728c */ /* 0x000fe2000bf05270 */
[----:B------:R-:W-:Y:S01]  /*1bd90*/  SHF.R.U64 R3, R2, UR8, R3 ;  /* 0x0000000802037c19 */ /* 0x000fe20008001203 */
[----:B------:R-:W-:Y:S01]  /*1bda0*/  ULDC UR8, c[0x0][0x638] ;  /* 0x00018e0000087ab9 */ /* 0x000fe20000000800 */
[----:B------:R-:W-:-:S03]  /*1bdb0*/  IMAD.MOV.U32 R4, RZ, RZ, 0x1 ;  /* 0x00000001ff047424 */ /* 0x000fc600078e00ff */
[----:B------:R-:W-:Y:S01]  /*1bdc0*/  IMAD.MOV R2, RZ, RZ, -R3 ;  /* 0x000000ffff027224 */ /* 0x000fe200078e0a03 */
[----:B------:R-:W-:Y:S01]  /*1bdd0*/  PLOP3.LUT P0, PT, PT, PT, UP0, 0x40, 0x0 ;  /* 0x000000000000781c */ /* 0x000fe20003f0e808 */
[----:B------:R-:W-:Y:S01]  /*1bde0*/  IMAD R5, R3, UR5, R12 ;  /* 0x0000000503057c24 */ /* 0x000fe2000f8e020c */
[----:B------:R-:W-:Y:S01]  /*1bdf0*/  PLOP3.LUT P1, PT, PT, PT, UP0, 0x40, 0x0 ;  /* 0x000000000000781c */ /* 0x000fe20003f2e808 */
[----:B------:R-:W-:Y:S01]  /*1be00*/  IMAD R13, R2, UR8, R13 ;  /* 0x00000008020d7c24 */ /* 0x000fe2000f8e020d */
[----:B------:R-:W-:Y:S01]  /*1be10*/  ULDC UR8, c[0x0][0x610] ;  /* 0x0001840000087ab9 */ /* 0x000fe20000000800 */
[----:B------:R-:W-:Y:S01]  /*1be20*/  LOP3.LUT R2, R11, UR4, RZ, 0xc0, !PT ;  /* 0x000000040b027c12 */ /* 0x000fe2000f8ec0ff */
[----:B------:R-:W-:Y:S01]  /*1be30*/  IMAD R8, R5, UR8, R8 ;  /* 0x0000000805087c24 */ /* 0x000fe2000f8e0208 */
[----:B------:R-:W-:-:S03]  /*1be40*/  ULDC UR8, c[0x0][0x600] ;  /* 0x0001800000087ab9 */ /* 0x000fc60000000800 */
[----:B------:R-:W-:-:S05]  /*1be50*/  IMAD R13, R13, UR8, R2 ;  /* 0x000000080d0d7c24 */ /* 0x000fca000f8e0202 */
[----:B------:R-:W-:Y:S02]  /*1be60*/  SEL R2, R13, R8, P0 ;  /* 0x000000080d027207 */ /* 0x000fe40000000000 */
[----:B------:R-:W-:-:S07]  /*1be70*/  SEL R3, R8, R13, P1 ;  /* 0x0000000d08037207 */ /* 0x000fce0000800000 */
.L_x_558:
[----:B------:R-:W-:Y:S05]  /*1be80*/  BSYNC B1 ;  /* 0x0000000000017941 */ /* 0x000fea0003800000 */
.L_x_557:
[----:B------:R-:W-:-:S13]  /*1be90*/  LOP3.LUT P0, RZ, R4, 0xff, RZ, 0xc0, !PT ;  /* 0x000000ff04ff7812 */ /* 0x000fda000780c0ff */
[----:B------:R-:W-:Y:S05]  /*1bea0*/  @P0 BRA `(.L_x_561) ;  /* 0xfffffff400040947 */ /* 0x000fea000383ffff */
[----:B------:R-:W-:Y:S05]  /*1beb0*/  BSYNC B0 ;  /* 0x0000000000007941 */ /* 0x000fea0003800000 */
.L_x_550:
[----:B------:R-:W-:-:S03]  /*1bec0*/  UMOV UR8, 0xffffffff ;  /* 0xffffffff00087882 */ /* 0x000fc60000000000 */
[----:B------:R-:W-:Y:S05]  /*1bed0*/  BRA.DIV UR8, `(.L_x_562) ;  /* 0x0000000208f47947 */ /* 0x000fea000b800000 */
[----:B------:R-:W-:-:S13]  /*1bee0*/  ELECT P6, URZ, PT ;  /* 0x00000000003f782f */ /* 0x000fda00038c0000 */
.L_x_575:
[----:B------:R-:W-:Y:S04]  /*1bef0*/  BSSY B0, `(.L_x_563) ;  /* 0x0000023000007945 */ /* 0x000fe80003800000 */
[----:B------:R-:W-:Y:S05]  /*1bf00*/  @!P6 BRA `(.L_x_564) ;  /* 0x000000000084e947 */ /* 0x000fea0003800000 */
[----:B------:R-:W-:-:S04]  /*1bf10*/  ULOP3.LUT UR8, UR40, 0x2, URZ, 0xfc, !UPT ;  /* 0x0000000228087892 */ /* 0x000fc8000f8efc3f */
[----:B------:R-:W-:-:S06]  /*1bf20*/  UISETP.NE.AND UP0, UPT, UR8, 0x3, UPT ;  /* 0x000000030800788c */ /* 0x000fcc000bf05270 */
[----:B------:R-:W-:-:S13]  /*1bf30*/  PLOP3.LUT P0, PT, PT, PT, UP0, 0x80, 0x0 ;  /* 0x000000000000781c */ /* 0x000fda0003f0f008 */
[----:B------:R-:W-:Y:S05]  /*1bf40*/  @!P0 BRA `(.L_x_565) ;  /* 0x0000000000048947 */ /* 0x000fea0003800000 */
[----:B------:R-:W-:Y:S01]  /*1bf50*/  BPT.TRAP 0x1 ;  /* 0x000000040000795c */ /* 0x000fe20000300000 */
.L_x_565:
[----:B------:R-:W0:Y:S01]  /*1bf60*/  S2R R3, SR_CgaCtaId ;  /* 0x0000000000037919 */ /* 0x000e220000008800 */
[----:B------:R-:W-:-:S04]  /*1bf70*/  MOV R0, 0x400 ;  /* 0x0000040000007802 */ /* 0x000fc80000000f00 */
[----:B0-----:R-:W-:Y:S02]  /*1bf80*/  LEA R3, R3, R0, 0x18 ;  /* 0x0000000003037211 */ /* 0x001fe400078ec0ff */
[----:B------:R-:W-:-:S03]  /*1bf90*/  SHF.L.U32 R0, R7, 0x1f, RZ ;  /* 0x0000001f07007819 */ /* 0x000fc600000006ff */
[----:B------:R-:W-:-:S05]  /*1bfa0*/  VIADD R3, R3, 0x18 ;  /* 0x0000001803037836 */ /* 0x000fca0000000000 */
[----:B------:R-:W-:-:S04]  /*1bfb0*/  LEA R5, R6, R3, 0x3 ;  /* 0x0000000306057211 */ /* 0x000fc800078e18ff */
[----:B------:R-:W0:Y:S02]  /*1bfc0*/  SYNCS.PHASECHK.TRANS64.TRYWAIT P0, [R5+URZ], R0 ;  /* 0x00000000050075a7 */ /* 0x000e24000800017f */
[----:B0-----:R-:W-:Y:S05]  /*1bfd0*/  @!P0 BRA `(.L_x_566) ;  /* 0x0000000000d48947 */ /* 0x001fea0003800000 */
.L_x_576:
[----:B------:R-:W-:-:S05]  /*1bfe0*/  VIADD R6, R6, 0x1 ;  /* 0x0000000106067836 */ /* 0x000fca0000000000 */
[----:B------:R-:W-:-:S04]  /*1bff0*/  ISETP.NE.AND P0, PT, R6, 0x3, PT ;  /* 0x000000030600780c */ /* 0x000fc80003f05270 */
[----:B0-----:R-:W-:Y:S02]  /*1c000*/  SEL R0, RZ, 0x1, P0 ;  /* 0x00000001ff007807 */ /* 0x001fe40000000000 */
[----:B------:R-:W-:Y:S02]  /*1c010*/  SEL R6, R6, RZ, P0 ;  /* 0x000000ff06067207 */ /* 0x000fe40000000000 */
[----:B------:R-:W-:-:S03]  /*1c020*/  LOP3.LUT R7, R7, R0, RZ, 0x3c, !PT ;  /* 0x0000000007077212 */ /* 0x000fc600078e3cff */
[----:B------:R-:W-:Y:S01]  /*1c030*/  IMAD R5, R6, 0x8, R3 ;  /* 0x0000000806057824 */ /* 0x000fe200078e0203 */
[----:B------:R-:W-:-:S04]  /*1c040*/  SHF.L.U32 R0, R7, 0x1f, RZ ;  /* 0x0000001f07007819 */ /* 0x000fc800000006ff */
[----:B------:R-:W0:Y:S02]  /*1c050*/  SYNCS.PHASECHK.TRANS64.TRYWAIT P0, [R5+URZ], R0 ;  /* 0x00000000050075a7 */ /* 0x000e24000800017f */
[----:B0-----:R-:W-:Y:S05]  /*1c060*/  @!P0 BRA `(.L_x_567) ;  /* 0x0000000000c48947 */ /* 0x001fea0003800000 */
.L_x_577:
[----:B0-----:R-:W-:-:S05]  /*1c070*/  VIADD R0, R6, 0x1 ;  /* 0x0000000106007836 */ /* 0x001fca0000000000 */
[----:B------:R-:W-:-:S04]  /*1c080*/  ISETP.NE.AND P0, PT, R0, 0x3, PT ;  /* 0x000000030000780c */ /* 0x000fc80003f05270 */
[----:B------:R-:W-:Y:S02]  /*1c090*/  SEL R2, RZ, 0x1, P0 ;  /* 0x00000001ff027807 */ /* 0x000fe40000000000 */
[----:B------:R-:W-:Y:S02]  /*1c0a0*/  SEL R0, R0, RZ, P0 ;  /* 0x000000ff00007207 */ /* 0x000fe40000000000 */
[----:B------:R-:W-:Y:S02]  /*1c0b0*/  LOP3.LUT R2, R7, R2, RZ, 0x3c, !PT ;  /* 0x0000000207027212 */ /* 0x000fe400078e3cff */
[----:B------:R-:W-:Y:S02]  /*1c0c0*/  LEA R3, R0, R3, 0x3 ;  /* 0x0000000300037211 */ /* 0x000fe400078e18ff */
[----:B------:R-:W-:-:S07]  /*1c0d0*/  SHF.L.U32 R0, R2, 0x1f, RZ ;  /* 0x0000001f02007819 */ /* 0x000fce00000006ff */
.L_x_568:
[----:B0-----:R0:W1:Y:S02]  /*1c0e0*/  SYNCS.PHASECHK.TRANS64.TRYWAIT P0, [R3+URZ], R0 ;  /* 0x00000000030075a7 */ /* 0x001064000800017f */
[----:B-1----:R-:W-:Y:S05]  /*1c0f0*/  @!P0 NANOSLEEP.SYNCS 0x989680 ;  /* 0x009896800000895d */ /* 0x002fea0003900000 */
[----:B------:R-:W1:Y:S02]  /*1c100*/  @!P0 SYNCS.PHASECHK.TRANS64 P0, [R3+URZ], R0 ;  /* 0x00000000030085a7 */ /* 0x000e64000800007f */
[----:B-1----:R-:W-:Y:S05]  /*1c110*/  @!P0 BRA `(.L_x_568) ;  /* 0xfffffffc00f08947 */ /* 0x002fea000383ffff */
.L_x_564:
[----:B------:R-:W-:Y:S05]  /*1c120*/  BSYNC B0 ;  /* 0x0000000000007941 */ /* 0x000fea0003800000 */
.L_x_563:
[----:B------:R-:W-:Y:S05]  /*1c130*/  EXIT ;  /* 0x000000000000794d */ /* 0x000fea0003800000 */
.L_x_21:
[----:B-1----:R1:W2:Y:S02]  /*1c140*/  SYNCS.PHASECHK.TRANS64.TRYWAIT P1, [R4+URZ], R3 ;  /* 0x00000003040075a7 */ /* 0x0022a4000802017f */
[----:B--2---:R-:W-:Y:S05]  /*1c150*/  @!P1 NANOSLEEP.SYNCS 0x989680 ;  /* 0x009896800000995d */ /* 0x004fea0003900000 */
[----:B------:R-:W2:Y:S02]  /*1c160*/  @!P1 SYNCS.PHASECHK.TRANS64 P1, [R4+URZ], R3 ;  /* 0x00000003040095a7 */ /* 0x000ea4000802007f */
[----:B--2---:R-:W-:Y:S05]  /*1c170*/  @!P1 BRA `(.L_x_21) ;  /* 0xfffffffc00f09947 */ /* 0x004fea000383ffff */
[----:B------:R-:W-:Y:S05]  /*1c180*/  BRA `(.L_x_20) ;  /* 0xfffffe5400387947 */ /* 0x000fea000383ffff */
.L_x_26:
[----:B-1----:R1:W2:Y:S02]  /*1c190*/  SYNCS.PHASECHK.TRANS64.TRYWAIT P1, [R4+URZ], R5 ;  /* 0x00000005040075a7 */ /* 0x0022a4000802017f */
[----:B--2---:R-:W-:Y:S05]  /*1c1a0*/  @!P1 NANOSLEEP.SYNCS 0x989680 ;  /* 0x009896800000995d */ /* 0x004fea0003900000 */
[----:B------:R-:W2:Y:S02]  /*1c1b0*/  @!P1 SYNCS.PHASECHK.TRANS64 P1, [R4+URZ], R5 ;  /* 0x00000005040095a7 */ /* 0x000ea4000802007f */
[----:B--2---:R-:W-:Y:S05]  /*1c1c0*/  @!P1 BRA `(.L_x_26) ;  /* 0xfffffffc00f09947 */ /* 0x004fea000383ffff */
[----:B------:R-:W-:Y:S05]  /*1c1d0*/  BRA `(.L_x_25) ;  /* 0xfffffe8800c87947 */ /* 0x000fea000383ffff */
.L_x_551:
[----:B------:R-:W-:Y:S01]  /*1c1e0*/  BSSY B1, `(.L_x_569) ;  /* 0x0000006000017945 */ /* 0x000fe20003800000 */
[----:B------:R-:W-:-:S07]  /*1c1f0*/  IMAD.MOV.U32 R15, RZ, RZ, -0x1 ;  /* 0xffffffffff0f7424 */ /* 0x000fce00078e00ff */
[----:B------:R-:W-:Y:S05]  /*1c200*/  WARPSYNC.COLLECTIVE R15, `(.L_x_570) ;  /* 0x000000000f0c7348 */ /* 0x000fea0003c00000 */
[----:B------:R-:W-:Y:S02]  /*1c210*/  ELECT P6, UR62, PT ;  /* 0x00000000003e782f */ /* 0x000fe400038c0000 */
[----:B------:R-:W-:Y:S01]  /*1c220*/  MOV R14, UR62 ;  /* 0x0000003e000e7c02 */ /* 0x000fe20008000f00 */
[----:B------:R-:W-:Y:S10]  /*1c230*/  ENDCOLLECTIVE ;  /* 0x000000000000791b */ /* 0x000ff40003800000 */
.L_x_570:
[----:B------:R-:W-:Y:S05]  /*1c240*/  BSYNC B1 ;  /* 0x0000000000017941 */ /* 0x000fea0003800000 */
.L_x_569:
[----:B------:R-:W-:Y:S05]  /*1c250*/  BRA `(.L_x_571) ;  /* 0xfffffff000247947 */ /* 0x000fea000383ffff */
.L_x_554:
[----:B0-----:R0:W2:Y:S02]  /*1c260*/  SYNCS.PHASECHK.TRANS64.TRYWAIT P0, [R8+URZ+0x18], R11 ;  /* 0x0000180b080075a7 */ /* 0x0010a4000800017f */
[----:B--2---:R-:W-:Y:S05]  /*1c270*/  @!P0 NANOSLEEP.SYNCS 0x989680 ;  /* 0x009896800000895d */ /* 0x004fea0003900000 */
[----:B------:R-:W2:Y:S02]  /*1c280*/  @!P0 SYNCS.PHASECHK.TRANS64 P0, [R8+URZ+0x18], R11 ;  /* 0x0000180b080085a7 */ /* 0x000ea4000800007f */
[----:B--2---:R-:W-:Y:S05]  /*1c290*/  @!P0 BRA `(.L_x_554) ;  /* 0xfffffffc00f08947 */ /* 0x004fea000383ffff */
[----:B------:R-:W-:Y:S05]  /*1c2a0*/  BRA `(.L_x_572) ;  /* 0xfffffff000687947 */ /* 0x000fea000383ffff */
.L_x_562:
[----:B------:R-:W-:Y:S01]  /*1c2b0*/  BSSY B0, `(.L_x_573) ;  /* 0x0000006000007945 */ /* 0x000fe20003800000 */
[----:B------:R-:W-:-:S07]  /*1c2c0*/  IMAD.MOV.U32 R15, RZ, RZ, -0x1 ;  /* 0xffffffffff0f7424 */ /* 0x000fce00078e00ff */
[----:B------:R-:W-:Y:S05]  /*1c2d0*/  WARPSYNC.COLLECTIVE R15, `(.L_x_574) ;  /* 0x000000000f0c7348 */ /* 0x000fea0003c00000 */
[----:B------:R-:W-:Y:S02]  /*1c2e0*/  ELECT P6, UR62, PT ;  /* 0x00000000003e782f */ /* 0x000fe400038c0000 */
[----:B------:R-:W-:Y:S01]  /*1c2f0*/  MOV R14, UR62 ;  /* 0x0000003e000e7c02 */ /* 0x000fe20008000f00 */
[----:B------:R-:W-:Y:S10]  /*1c300*/  ENDCOLLECTIVE ;  /* 0x000000000000791b */ /* 0x000ff40003800000 */
.L_x_574:
[----:B------:R-:W-:Y:S05]  /*1c310*/  BSYNC B0 ;  /* 0x0000000000007941 */ /* 0x000fea0003800000 */
.L_x_573:
[----:B------:R-:W-:Y:S05]  /*1c320*/  BRA `(.L_x_575) ;  /* 0xfffffff800f07947 */ /* 0x000fea000383ffff */
.L_x_566:
[----:B0-----:R0:W1:Y:S02]  /*1c330*/  SYNCS.PHASECHK.TRANS64.TRYWAIT P0, [R5+URZ], R0 ;  /* 0x00000000050075a7 */ /* 0x001064000800017f */
[----:B-1----:R-:W-:Y:S05]  /*1c340*/  @!P0 NANOSLEEP.SYNCS 0x989680 ;  /* 0x009896800000895d */ /* 0x002fea0003900000 */
[----:B------:R-:W1:Y:S02]  /*1c350*/  @!P0 SYNCS.PHASECHK.TRANS64 P0, [R5+URZ], R0 ;  /* 0x00000000050085a7 */ /* 0x000e64000800007f */
[----:B-1----:R-:W-:Y:S05]  /*1c360*/  @!P0 BRA `(.L_x_566) ;  /* 0xfffffffc00f08947 */ /* 0x002fea000383ffff */
[----:B------:R-:W-:Y:S05]  /*1c370*/  BRA `(.L_x_576) ;  /* 0xfffffffc00187947 */ /* 0x000fea000383ffff */
.L_x_567:
[----:B0-----:R0:W1:Y:S02]  /*1c380*/  SYNCS.PHASECHK.TRANS64.TRYWAIT P0, [R5+URZ], R0 ;  /* 0x00000000050075a7 */ /* 0x001064000800017f */
[----:B-1----:R-:W-:Y:S05]  /*1c390*/  @!P0 NANOSLEEP.SYNCS 0x989680 ;  /* 0x009896800000895d */ /* 0x002fea0003900000 */
[----:B------:R-:W1:Y:S02]  /*1c3a0*/  @!P0 SYNCS.PHASECHK.TRANS64 P0, [R5+URZ], R0 ;  /* 0x00000000050085a7 */ /* 0x000e64000800007f */
[----:B-1----:R-:W-:Y:S05]  /*1c3b0*/  @!P0 BRA `(.L_x_567) ;  /* 0xfffffffc00f08947 */ /* 0x002fea000383ffff */
[----:B------:R-:W-:Y:S05]  /*1c3c0*/  BRA `(.L_x_577) ;  /* 0xfffffffc00287947 */ /* 0x000fea000383ffff */
.L_x_578:
[----:B------:R-:W-:-:S00]  /*1c3d0*/  BRA `(.L_x_578) ;  /* 0xfffffffc00fc7947 */ /* 0x000fc0000383ffff */
[----:B------:R-:W-:-:S00]  /*1c3e0*/  NOP ;  /* 0x0000000000007918 */ /* 0x000fc00000000000 */
        /* <DEDUP_REMOVED lines=9> */
.L_x_579:


//--------------------- .nv.global.init           --------------------------
	.section	.nv.global.init,"aw",@progbits
.nv.global.init:
	.type		$str$22,@object
	.size		$str$22,($str$23 - $str$22)
$str$22:
        /*0000*/ 	.byte	0x6b, 0x5f, 0x74, 0x69, 0x6c, 0x65, 0x5f, 0x63, 0x6f, 0x75, 0x6e, 0x74, 0x20, 0x3e, 0x3d, 0x20
        /*0010*/ 	.byte	0x31, 0x00
	.type		$str$23,@object
	.size		$str$23,(__unnamed_1 - $str$23)
$str$23:
        /*0012*/ 	.byte	0x2f, 0x74, 0x6d, 0x70, 0x2f, 0x63, 0x75, 0x74, 0x6c, 0x61, 0x73, 0x73, 0x5f, 0x73, 0x77, 0x65
        /*0022*/ 	.byte	0x65, 0x70, 0x5f, 0x73, 0x72, 0x63, 0x2f, 0x69, 0x6e, 0x63, 0x6c, 0x75, 0x64, 0x65, 0x2f, 0x63
        /*0032*/ 	.byte	0x75, 0x74, 0x6c, 0x61, 0x73, 0x73, 0x2f, 0x67, 0x65, 0x6d, 0x6d, 0x2f, 0x63, 0x6f, 0x6c, 0x6c
        /*0042*/ 	.byte	0x65, 0x63, 0x74, 0x69, 0x76, 0x65, 0x2f, 0x73, 0x6d, 0x39, 0x30, 0x5f, 0x6d, 0x6d, 0x61, 0x5f
        /*0052*/ 	.byte	0x74, 0x6d, 0x61, 0x5f, 0x67, 0x6d, 0x6d, 0x61, 0x5f, 0x73, 0x73, 0x5f, 0x77, 0x61, 0x72, 0x70
        /*0062*/ 	.byte	0x73, 0x70, 0x65, 0x63, 0x69, 0x61, 0x6c, 0x69, 0x7a, 0x65, 0x64, 0x2e, 0x68, 0x70, 0x70, 0x00
	.type		__unnamed_1,@object
	.size		__unnamed_1,(.L_0 - __unnamed_1)
__unnamed_1:
        /* <DEDUP_REMOVED lines=182> */
        /*0bd2*/ 	.byte	0x5d, 0x00
.L_0:


//--------------------- .nv.shared._ZN7cutlass13device_kernelINS_4gemm6kernel13GemmUniversalIN4cute5tupleIJiiiiEEENS1_10collective13CollectiveMmaINS1_34MainloopSm90TmaGmmaWarpSpecializedILi3ENS5_IJNS4_1CILi1EEENSA_ILi8EEESB_EEENS1_35KernelTmaWarpSpecializedCooperativeEEENS5_IJNSA_ILi256EEESG_NSA_ILi64EEEEEENS_10bfloat16_tENS5_IJlSB_lEEESJ_SK_NS4_8TiledMMAINS4_8MMA_AtomIJNS4_4SM904GMMA28MMA_64x256x16_F32BF16BF16_SSILNSO_5MajorE0ELSQ_0ELNSO_7ScaleInE1ELSR_1EEEEEENS4_6LayoutINS5_IJNSA_ILi2EEESB_SB_EEENS5_IJSB_NSA_ILi0EEESX_EEEEENS5_IJNS4_10UnderscoreES10_S10_EEEEENS4_23SM90_TMA_LOAD_MULTICASTENS4_14ComposedLayoutINS4_7SwizzleILi3ELi4ELi3EEENS4_18smem_ptr_flag_bitsILi16EEENSU_INS5_IJSC_SH_EEENS5_IJSH_SB_EEEEEEEvNS4_8identityENS4_13SM90_TMA_LOADES1C_vS1D_EENS_8epilogue10collective6detail29Sm90TmaWarpSpecializedAdapterINS1H_15DefaultEpilogueISJ_SK_SK_NS1G_6thread17LinearCombinationISJ_Li1EffLNS1L_9ScaleType4KindE0ELNS_15FloatRoundStyleE2ESJ_EENS1_15EpilogueDefaultEEEEEvvEEEEvNT_6ParamsE --------------------------
	.section	.nv.shared._ZN7cutlass13device_kernelINS_4gemm6kernel13GemmUniversalIN4cute5tupleIJiiiiEEENS1_10collective13CollectiveMmaINS1_34MainloopSm90TmaGmmaWarpSpecializedILi3ENS5_IJNS4_1CILi1EEENSA_ILi8EEESB_EEENS1_35KernelTmaWarpSpecializedCooperativeEEENS5_IJNSA_ILi256EEESG_NSA_ILi64EEEEEENS_10bfloat16_tENS5_IJlSB_lEEESJ_SK_NS4_8TiledMMAINS4_8MMA_AtomIJNS4_4SM904GMMA28MMA_64x256x16_F32BF16BF16_SSILNSO_5MajorE0ELSQ_0ELNSO_7ScaleInE1ELSR_1EEEEEENS4_6LayoutINS5_IJNSA_ILi2EEESB_SB_EEENS5_IJSB_NSA_ILi0EEESX_EEEEENS5_IJNS4_10UnderscoreES10_S10_EEEEENS4_23SM90_TMA_LOAD_MULTICASTENS4_14ComposedLayoutINS4_7SwizzleILi3ELi4ELi3EEENS4_18smem_ptr_flag_bitsILi16EEENSU_INS5_IJSC_SH_EEENS5_IJSH_SB_EEEEEEEvNS4_8identityENS4_13SM90_TMA_LOADES1C_vS1D_EENS_8epilogue10collective6detail29Sm90TmaWarpSpecializedAdapterINS1H_15DefaultEpilogueISJ_SK_SK_NS1G_6thread17LinearCombinationISJ_Li1EffLNS1L_9ScaleType4KindE0ELNS_15FloatRoundStyleE2ESJ_EENS1_15EpilogueDefaultEEEEEvvEEEEvNT_6ParamsE,"aw",@nobits
	.sectionflags	@""
	.align	16
	.zero		1024


//--------------------- .nv.shared.reserved.0     --------------------------
	.section	.nv.shared.reserved.0,"aw",@nobits
	.weak		__nv_reservedSMEM_offset_0_alias
	.size		__nv_reservedSMEM_offset_0_alias, 0, 0
	.other		__nv_reservedSMEM_offset_0_alias,@"STO_CUDA_RESERVED_SHARED STV_DEFAULT"
__nv_reservedSMEM_offset_0_alias:
	.zero		0


//--------------------- .nv.global                --------------------------
	.section	.nv.global,"aw",@nobits
.nv.global:
	.type		_ZN40_INTERNAL_aa8dc60f_4_k_cu_394a2894_169964cute1_E,@object
	.size		_ZN40_INTERNAL_aa8dc60f_4_k_cu_394a2894_169964cute1_E,(_ZN40_INTERNAL_aa8dc60f_4_k_cu_394a2894_169964cuda3std3__45__cpo6cbeginE - _ZN40_INTERNAL_aa8dc60f_4_k_cu_394a2894_169964cute1_E)
_ZN40_INTERNAL_aa8dc60f_4_k_cu_394a2894_169964cute1_E:
	.zero		1
	.type		_ZN40_INTERNAL_aa8dc60f_4_k_cu_394a2894_169964cuda3std3__45__cpo6cbeginE,@object
	.size		_ZN40_INTERNAL_aa8dc60f_4_k_cu_394a2894_169964cuda3std3__45__cpo6cbeginE,(_ZN40_INTERNAL_aa8dc60f_4_k_cu_394a2894_169964cuda3std3__48in_placeE - _ZN40_INTERNAL_aa8dc60f_4_k_cu_394a2894_169964cuda3std3__45__cpo6cbeginE)
_ZN40_INTERNAL_aa8dc60f_4_k_cu_394a2894_169964cuda3std3__45__cpo6cbeginE:
	.zero		1
	.type		_ZN40_INTERNAL_aa8dc60f_4_k_cu_394a2894_169964cuda3std3__48in_placeE,@object
	.size		_ZN40_INTERNAL_aa8dc60f_4_k_cu_394a2894_169964cuda3std3__48in_placeE,(_ZN40_INTERNAL_aa8dc60f_4_k_cu_394a2894_169964cuda3std6ranges3__45__cpo9iter_moveE - _ZN40_INTERNAL_aa8dc60f_4_k_cu_394a2894_169964cuda3std3__48in_placeE)
_ZN40_INTERNAL_aa8dc60f_4_k_cu_394a2894_169964cuda3std3__48in_placeE:
	.zero		1
	.type		_ZN40_INTERNAL_aa8dc60f_4_k_cu_394a2894_169964cuda3std6ranges3__45__cpo9iter_moveE,@object
	.size		_ZN40_INTERNAL_aa8dc60f_4_k_cu_394a2894_169964cuda3std6ranges3__45__cpo9iter_moveE,(_ZN40_INTERNAL_aa8dc60f_4_k_cu_394a2894_169964cuda3std3__45__cpo5beginE - _ZN40_INTERNAL_aa8dc60f_4_k_cu_394a2894_169964cuda3std6ranges3__45__cpo9iter_moveE)
_ZN40_INTERNAL_aa8dc60f_4_k_cu_394a2894_169964cuda3std6ranges3__45__cpo9iter_moveE:
	.zero		1
	.type		_ZN40_INTERNAL_aa8dc60f_4_k_cu_394a2894_169964cuda3std3__45__cpo5beginE,@object
	.size		_ZN40_INTERNAL_aa8dc60f_4_k_cu_394a2894_169964cuda3std3__45__cpo5beginE,(_ZN40_INTERNAL_aa8dc60f_4_k_cu_394a2894_169964cuda3std3__442_GLOBAL__N__aa8dc60f_4_k_cu_394a2894_169966ignoreE - _ZN40_INTERNAL_aa8dc60f_4_k_cu_394a2894_169964cuda3std3__45__cpo5beginE)
_ZN40_INTERNAL_aa8dc60f_4_k_cu_394a2894_169964cuda3std3__45__cpo5beginE:
	.zero		1
	.type		_ZN40_INTERNAL_aa8dc60f_4_k_cu_394a2894_169964cuda3std3__442_GLOBAL__N__aa8dc60f_4_k_cu_394a2894_169966ignoreE,@object
	.size		_ZN40_INTERNAL_aa8dc60f_4_k_cu_394a2894_169964cuda3std3__442_GLOBAL__N__aa8dc60f_4_k_cu_394a2894_169966ignoreE,(_ZN40_INTERNAL_aa8dc60f_4_k_cu_394a2894_169964cute7productE - _ZN40_INTERNAL_aa8dc60f_4_k_cu_394a2894_169964cuda3std3__442_GLOBAL__N__aa8dc60f_4_k_cu_394a2894_169966ignoreE)
_ZN40_INTERNAL_aa8dc60f_4_k_cu_394a2894_169964cuda3std3__442_GLOBAL__N__aa8dc60f_4_k_cu_394a2894_169966ignoreE:
	.zero		1
	.type		_ZN40_INTERNAL_aa8dc60f_4_k_cu_394a2894_169964cute7productE,@object
	.size		_ZN40_INTERNAL_aa8dc60f_4_k_cu_394a2894_169964cute7productE,(_ZN40_INTERNAL_aa8dc60f_4_k_cu_394a2894_169964cuda3std3__45__cpo3endE - _ZN40_INTERNAL_aa8dc60f_4_k_cu_394a2894_169964cute7productE)
_ZN40_INTERNAL_aa8dc60f_4_k_cu_394a2894_169964cute7productE:
	.zero		1
	.type		_ZN40_INTERNAL_aa8dc60f_4_k_cu_394a2894_169964cuda3std3__45__cpo3endE,@object
	.size		_ZN40_INTERNAL_aa8dc60f_4_k_cu_394a2894_169964cuda3std3__45__cpo3endE,(_ZN40_INTERNAL_aa8dc60f_4_k_cu_394a2894_169964cuda3std3__419piecewise_constructE - _ZN40_INTERNAL_aa8dc60f_4_k_cu_394a2894_169964cuda3std3__45__cpo3endE)
_ZN40_INTERNAL_aa8dc60f_4_k_cu_394a2894_169964cuda3std3__45__cpo3endE:
	.zero		1
	.type		_ZN40_INTERNAL_aa8dc60f_4_k_cu_394a2894_169964cuda3std3__419piecewise_constructE,@object
	.size		_ZN40_INTERNAL_aa8dc60f_4_k_cu_394a2894_169964cuda3std3__419piecewise_constructE,(_ZN40_INTERNAL_aa8dc60f_4_k_cu_394a2894_169964cuda3std3__45__cpo4cendE - _ZN40_INTERNAL_aa8dc60f_4_k_cu_394a2894_169964cuda3std3__419piecewise_constructE)
_ZN40_INTERNAL_aa8dc60f_4_k_cu_394a2894_169964cuda3std3__419piecewise_constructE:
	.zero		1
	.type		_ZN40_INTERNAL_aa8dc60f_4_k_cu_394a2894_169964cuda3std3__45__cpo4cendE,@object
	.size		_ZN40_INTERNAL_aa8dc60f_4_k_cu_394a2894_169964cuda3std3__45__cpo4cendE,(_ZN40_INTERNAL_aa8dc60f_4_k_cu_394a2894_169964cuda3std6ranges3__45__cpo4swapE - _ZN40_INTERNAL_aa8dc60f_4_k_cu_394a2894_169964cuda3std3__45__cpo4cendE)
_ZN40_INTERNAL_aa8dc60f_4_k_cu_394a2894_169964cuda3std3__45__cpo4cendE:
	.zero		1
	.type		_ZN40_INTERNAL_aa8dc60f_4_k_cu_394a2894_169964cuda3std6ranges3__45__cpo4swapE,@object
	.size		_ZN40_INTERNAL_aa8dc60f_4_k_cu_394a2894_169964cuda3std6ranges3__45__cpo4swapE,(.L_8 - _ZN40_INTERNAL_aa8dc60f_4_k_cu_394a2894_169964cuda3std6ranges3__45__cpo4swapE)
_ZN40_INTERNAL_aa8dc60f_4_k_cu_394a2894_169964cuda3std6ranges3__45__cpo4swapE:
	.zero		1
.L_8:


//--------------------- .nv.constant0._ZN7cutlass13device_kernelINS_4gemm6kernel13GemmUniversalIN4cute5tupleIJiiiiEEENS1_10collective13CollectiveMmaINS1_34MainloopSm90TmaGmmaWarpSpecializedILi3ENS5_IJNS4_1CILi1EEENSA_ILi8EEESB_EEENS1_35KernelTmaWarpSpecializedCooperativeEEENS5_IJNSA_ILi256EEESG_NSA_ILi64EEEEEENS_10bfloat16_tENS5_IJlSB_lEEESJ_SK_NS4_8TiledMMAINS4_8MMA_AtomIJNS4_4SM904GMMA28MMA_64x256x16_F32BF16BF16_SSILNSO_5MajorE0ELSQ_0ELNSO_7ScaleInE1ELSR_1EEEEEENS4_6LayoutINS5_IJNSA_ILi2EEESB_SB_EEENS5_IJSB_NSA_ILi0EEESX_EEEEENS5_IJNS4_10UnderscoreES10_S10_EEEEENS4_23SM90_TMA_LOAD_MULTICASTENS4_14ComposedLayoutINS4_7SwizzleILi3ELi4ELi3EEENS4_18smem_ptr_flag_bitsILi16EEENSU_INS5_IJSC_SH_EEENS5_IJSH_SB_EEEEEEEvNS4_8identityENS4_13SM90_TMA_LOADES1C_vS1D_EENS_8epilogue10collective6detail29Sm90TmaWarpSpecializedAdapterINS1H_15DefaultEpilogueISJ_SK_SK_NS1G_6thread17LinearCombinationISJ_Li1EffLNS1L_9ScaleType4KindE0ELNS_15FloatRoundStyleE2ESJ_EENS1_15EpilogueDefaultEEEEEvvEEEEvNT_6ParamsE --------------------------
	.section	.nv.constant0._ZN7cutlass13device_kernelINS_4gemm6kernel13GemmUniversalIN4cute5tupleIJiiiiEEENS1_10collective13CollectiveMmaINS1_34MainloopSm90TmaGmmaWarpSpecializedILi3ENS5_IJNS4_1CILi1EEENSA_ILi8EEESB_EEENS1_35KernelTmaWarpSpecializedCooperativeEEENS5_IJNSA_ILi256EEESG_NSA_ILi64EEEEEENS_10bfloat16_tENS5_IJlSB_lEEESJ_SK_NS4_8TiledMMAINS4_8MMA_AtomIJNS4_4SM904GMMA28MMA_64x256x16_F32BF16BF16_SSILNSO_5MajorE0ELSQ_0ELNSO_7ScaleInE1ELSR_1EEEEEENS4_6LayoutINS5_IJNSA_ILi2EEESB_SB_EEENS5_IJSB_NSA_ILi0EEESX_EEEEENS5_IJNS4_10UnderscoreES10_S10_EEEEENS4_23SM90_TMA_LOAD_MULTICASTENS4_14ComposedLayoutINS4_7SwizzleILi3ELi4ELi3EEENS4_18smem_ptr_flag_bitsILi16EEENSU_INS5_IJSC_SH_EEENS5_IJSH_SB_EEEEEEEvNS4_8identityENS4_13SM90_TMA_LOADES1C_vS1D_EENS_8epilogue10collective6detail29Sm90TmaWarpSpecializedAdapterINS1H_15DefaultEpilogueISJ_SK_SK_NS1G_6thread17LinearCombinationISJ_Li1EffLNS1L_9ScaleType4KindE0ELNS_15FloatRoundStyleE2ESJ_EENS1_15EpilogueDefaultEEEEEvvEEEEvNT_6ParamsE,"a",@progbits
	.sectionflags	@""
	.align	4
.nv.constant0._ZN7cutlass13device_kernelINS_4gemm6kernel13GemmUniversalIN4cute5tupleIJiiiiEEENS1_10collective13CollectiveMmaINS1_34MainloopSm90TmaGmmaWarpSpecializedILi3ENS5_IJNS4_1CILi1EEENSA_ILi8EEESB_EEENS1_35KernelTmaWarpSpecializedCooperativeEEENS5_IJNSA_ILi256EEESG_NSA_ILi64EEEEEENS_10bfloat16_tENS5_IJlSB_lEEESJ_SK_NS4_8TiledMMAINS4_8MMA_AtomIJNS4_4SM904GMMA28MMA_64x256x16_F32BF16BF16_SSILNSO_5MajorE0ELSQ_0ELNSO_7ScaleInE1ELSR_1EEEEEENS4_6LayoutINS5_IJNSA_ILi2EEESB_SB_EEENS5_IJSB_NSA_ILi0EEESX_EEEEENS5_IJNS4_10UnderscoreES10_S10_EEEEENS4_23SM90_TMA_LOAD_MULTICASTENS4_14ComposedLayoutINS4_7SwizzleILi3ELi4ELi3EEENS4_18smem_ptr_flag_bitsILi16EEENSU_INS5_IJSC_SH_EEENS5_IJSH_SB_EEEEEEEvNS4_8identityENS4_13SM90_TMA_LOADES1C_vS1D_EENS_8epilogue10collective6detail29Sm90TmaWarpSpecializedAdapterINS1H_15DefaultEpilogueISJ_SK_SK_NS1G_6thread17LinearCombinationISJ_Li1EffLNS1L_9ScaleType4KindE0ELNS_15FloatRoundStyleE2ESJ_EENS1_15EpilogueDefaultEEEEEvvEEEEvNT_6ParamsE:
	.zero		1664


//--------------------- SYMBOLS --------------------------

	.type		.nv.reservedSmem.offset0,@object
	.size		.nv.reservedSmem.offset0,0x4
	.type		__assertfail,@function
